//
// Generated by NVIDIA NVVM Compiler
//
// Compiler Build ID: CL-36424714
// Cuda compilation tools, release 13.0, V13.0.88
// Based on NVVM 20.0.0
//

.version 9.0
.target sm_100
.address_size 64

	// .globl	_Z10real64to32PKdPfi

.visible .entry _Z10real64to32PKdPfi(
	.param .u64 .ptr .align 1 _Z10real64to32PKdPfi_param_0,
	.param .u64 .ptr .align 1 _Z10real64to32PKdPfi_param_1,
	.param .u32 _Z10real64to32PKdPfi_param_2
)
{
	.reg .pred 	%p<2>;
	.reg .b32 	%r<9>;
	.reg .b32 	%f<2>;
	.reg .b64 	%rd<9>;
	.reg .b64 	%fd<2>;

	ld.param.u64 	%rd1, [_Z10real64to32PKdPfi_param_0];
	ld.param.u64 	%rd2, [_Z10real64to32PKdPfi_param_1];
	ld.param.u32 	%r2, [_Z10real64to32PKdPfi_param_2];
	mov.u32 	%r3, %ntid.x;
	mov.u32 	%r4, %ntid.y;
	mov.u32 	%r5, %ctaid.x;
	mov.u32 	%r6, %tid.y;
	mov.u32 	%r7, %tid.x;
	mad.lo.s32 	%r8, %r5, %r4, %r6;
	mad.lo.s32 	%r1, %r8, %r3, %r7;
	setp.ge.s32 	%p1, %r1, %r2;
	@%p1 bra 	$L__BB0_2;
	cvta.to.global.u64 	%rd3, %rd1;
	cvta.to.global.u64 	%rd4, %rd2;
	mul.wide.s32 	%rd5, %r1, 8;
	add.s64 	%rd6, %rd3, %rd5;
	ld.global.f64 	%fd1, [%rd6];
	cvt.rn.f32.f64 	%f1, %fd1;
	mul.wide.s32 	%rd7, %r1, 4;
	add.s64 	%rd8, %rd4, %rd7;
	st.global.f32 	[%rd8], %f1;
$L__BB0_2:
	ret;

}
	// .globl	_Z10real32to64PKjPmi
.visible .entry _Z10real32to64PKjPmi(
	.param .u64 .ptr .align 1 _Z10real32to64PKjPmi_param_0,
	.param .u64 .ptr .align 1 _Z10real32to64PKjPmi_param_1,
	.param .u32 _Z10real32to64PKjPmi_param_2
)
{
	.reg .pred 	%p<2>;
	.reg .b32 	%r<13>;
	.reg .b64 	%rd<18>;

	ld.param.u64 	%rd1, [_Z10real32to64PKjPmi_param_0];
	ld.param.u64 	%rd2, [_Z10real32to64PKjPmi_param_1];
	ld.param.u32 	%r2, [_Z10real32to64PKjPmi_param_2];
	mov.u32 	%r3, %ntid.x;
	mov.u32 	%r4, %ntid.y;
	mov.u32 	%r5, %ctaid.x;
	mov.u32 	%r6, %tid.y;
	mov.u32 	%r7, %tid.x;
	mad.lo.s32 	%r8, %r5, %r4, %r6;
	mad.lo.s32 	%r1, %r8, %r3, %r7;
	setp.ge.s32 	%p1, %r1, %r2;
	@%p1 bra 	$L__BB1_2;
	cvta.to.global.u64 	%rd3, %rd1;
	cvta.to.global.u64 	%rd4, %rd2;
	mul.wide.s32 	%rd5, %r1, 4;
	add.s64 	%rd6, %rd3, %rd5;
	ld.global.u32 	%r9, [%rd6];
	shr.u32 	%r10, %r9, 23;
	and.b32  	%r11, %r10, 255;
	add.s32 	%r12, %r11, 896;
	cvt.u64.u32 	%rd7, %r12;
	cvt.u64.u32 	%rd8, %r9;
	shl.b64 	%rd9, %rd8, 32;
	and.b64  	%rd10, %rd9, -9223372036854775808;
	shl.b64 	%rd11, %rd7, 52;
	or.b64  	%rd12, %rd11, %rd10;
	shl.b64 	%rd13, %rd8, 29;
	and.b64  	%rd14, %rd13, 4503599090499584;
	or.b64  	%rd15, %rd12, %rd14;
	mul.wide.s32 	%rd16, %r1, 8;
	add.s64 	%rd17, %rd4, %rd16;
	st.global.u64 	[%rd17], %rd15;
$L__BB1_2:
	ret;

}
	// .globl	_Z9hada_realPKdS0_Pdi
.visible .entry _Z9hada_realPKdS0_Pdi(
	.param .u64 .ptr .align 1 _Z9hada_realPKdS0_Pdi_param_0,
	.param .u64 .ptr .align 1 _Z9hada_realPKdS0_Pdi_param_1,
	.param .u64 .ptr .align 1 _Z9hada_realPKdS0_Pdi_param_2,
	.param .u32 _Z9hada_realPKdS0_Pdi_param_3
)
{
	.reg .pred 	%p<2>;
	.reg .b32 	%r<9>;
	.reg .b64 	%rd<11>;
	.reg .b64 	%fd<4>;

	ld.param.u64 	%rd1, [_Z9hada_realPKdS0_Pdi_param_0];
	ld.param.u64 	%rd2, [_Z9hada_realPKdS0_Pdi_param_1];
	ld.param.u64 	%rd3, [_Z9hada_realPKdS0_Pdi_param_2];
	ld.param.u32 	%r2, [_Z9hada_realPKdS0_Pdi_param_3];
	mov.u32 	%r3, %ntid.x;
	mov.u32 	%r4, %ntid.y;
	mov.u32 	%r5, %ctaid.x;
	mov.u32 	%r6, %tid.y;
	mov.u32 	%r7, %tid.x;
	mad.lo.s32 	%r8, %r5, %r4, %r6;
	mad.lo.s32 	%r1, %r8, %r3, %r7;
	setp.ge.s32 	%p1, %r1, %r2;
	@%p1 bra 	$L__BB2_2;
	cvta.to.global.u64 	%rd4, %rd1;
	cvta.to.global.u64 	%rd5, %rd2;
	cvta.to.global.u64 	%rd6, %rd3;
	mul.wide.s32 	%rd7, %r1, 8;
	add.s64 	%rd8, %rd4, %rd7;
	ld.global.f64 	%fd1, [%rd8];
	add.s64 	%rd9, %rd5, %rd7;
	ld.global.f64 	%fd2, [%rd9];
	mul.f64 	%fd3, %fd1, %fd2;
	add.s64 	%rd10, %rd6, %rd7;
	st.global.f64 	[%rd10], %fd3;
$L__BB2_2:
	ret;

}
	// .globl	_Z10hada_cmplxPKdS0_Pdi
.visible .entry _Z10hada_cmplxPKdS0_Pdi(
	.param .u64 .ptr .align 1 _Z10hada_cmplxPKdS0_Pdi_param_0,
	.param .u64 .ptr .align 1 _Z10hada_cmplxPKdS0_Pdi_param_1,
	.param .u64 .ptr .align 1 _Z10hada_cmplxPKdS0_Pdi_param_2,
	.param .u32 _Z10hada_cmplxPKdS0_Pdi_param_3
)
{
	.reg .pred 	%p<3>;
	.reg .b32 	%r<10>;
	.reg .b64 	%rd<15>;
	.reg .b64 	%fd<14>;

	ld.param.u64 	%rd4, [_Z10hada_cmplxPKdS0_Pdi_param_0];
	ld.param.u64 	%rd5, [_Z10hada_cmplxPKdS0_Pdi_param_1];
	ld.param.u64 	%rd6, [_Z10hada_cmplxPKdS0_Pdi_param_2];
	ld.param.u32 	%r2, [_Z10hada_cmplxPKdS0_Pdi_param_3];
	cvta.to.global.u64 	%rd1, %rd6;
	cvta.to.global.u64 	%rd2, %rd5;
	cvta.to.global.u64 	%rd3, %rd4;
	mov.u32 	%r3, %ntid.x;
	mov.u32 	%r4, %ntid.y;
	mov.u32 	%r5, %ctaid.x;
	mov.u32 	%r6, %tid.y;
	mov.u32 	%r7, %tid.x;
	mad.lo.s32 	%r8, %r5, %r4, %r6;
	mad.lo.s32 	%r1, %r8, %r3, %r7;
	setp.ge.s32 	%p1, %r1, %r2;
	@%p1 bra 	$L__BB3_4;
	and.b32  	%r9, %r1, 1;
	setp.eq.b32 	%p2, %r9, 1;
	@%p2 bra 	$L__BB3_3;
	mul.wide.s32 	%rd11, %r1, 8;
	add.s64 	%rd12, %rd3, %rd11;
	ld.global.f64 	%fd7, [%rd12];
	add.s64 	%rd13, %rd2, %rd11;
	ld.global.f64 	%fd8, [%rd13];
	mul.f64 	%fd9, %fd7, %fd8;
	ld.global.f64 	%fd10, [%rd12+8];
	ld.global.f64 	%fd11, [%rd13+8];
	mul.f64 	%fd12, %fd10, %fd11;
	sub.f64 	%fd13, %fd9, %fd12;
	add.s64 	%rd14, %rd1, %rd11;
	st.global.f64 	[%rd14], %fd13;
	bra.uni 	$L__BB3_4;
$L__BB3_3:
	mul.wide.s32 	%rd7, %r1, 8;
	add.s64 	%rd8, %rd3, %rd7;
	ld.global.f64 	%fd1, [%rd8+-8];
	add.s64 	%rd9, %rd2, %rd7;
	ld.global.f64 	%fd2, [%rd9];
	ld.global.f64 	%fd3, [%rd8];
	ld.global.f64 	%fd4, [%rd9+-8];
	mul.f64 	%fd5, %fd3, %fd4;
	fma.rn.f64 	%fd6, %fd1, %fd2, %fd5;
	add.s64 	%rd10, %rd1, %rd7;
	st.global.f64 	[%rd10], %fd6;
$L__BB3_4:
	ret;

}
	// .globl	_Z9xpby_realPKddPdi
.visible .entry _Z9xpby_realPKddPdi(
	.param .u64 .ptr .align 1 _Z9xpby_realPKddPdi_param_0,
	.param .f64 _Z9xpby_realPKddPdi_param_1,
	.param .u64 .ptr .align 1 _Z9xpby_realPKddPdi_param_2,
	.param .u32 _Z9xpby_realPKddPdi_param_3
)
{
	.reg .pred 	%p<2>;
	.reg .b32 	%r<9>;
	.reg .b64 	%rd<8>;
	.reg .b64 	%fd<5>;

	ld.param.u64 	%rd1, [_Z9xpby_realPKddPdi_param_0];
	ld.param.f64 	%fd1, [_Z9xpby_realPKddPdi_param_1];
	ld.param.u64 	%rd2, [_Z9xpby_realPKddPdi_param_2];
	ld.param.u32 	%r2, [_Z9xpby_realPKddPdi_param_3];
	mov.u32 	%r3, %ntid.x;
	mov.u32 	%r4, %ntid.y;
	mov.u32 	%r5, %ctaid.x;
	mov.u32 	%r6, %tid.y;
	mov.u32 	%r7, %tid.x;
	mad.lo.s32 	%r8, %r5, %r4, %r6;
	mad.lo.s32 	%r1, %r8, %r3, %r7;
	setp.ge.s32 	%p1, %r1, %r2;
	@%p1 bra 	$L__BB4_2;
	cvta.to.global.u64 	%rd3, %rd1;
	cvta.to.global.u64 	%rd4, %rd2;
	mul.wide.s32 	%rd5, %r1, 8;
	add.s64 	%rd6, %rd3, %rd5;
	ld.global.f64 	%fd2, [%rd6];
	add.s64 	%rd7, %rd4, %rd5;
	ld.global.f64 	%fd3, [%rd7];
	fma.rn.f64 	%fd4, %fd1, %fd3, %fd2;
	st.global.f64 	[%rd7], %fd4;
$L__BB4_2:
	ret;

}
	// .globl	_Z10xpby_cmplxPKdddPdi
.visible .entry _Z10xpby_cmplxPKdddPdi(
	.param .u64 .ptr .align 1 _Z10xpby_cmplxPKdddPdi_param_0,
	.param .f64 _Z10xpby_cmplxPKdddPdi_param_1,
	.param .f64 _Z10xpby_cmplxPKdddPdi_param_2,
	.param .u64 .ptr .align 1 _Z10xpby_cmplxPKdddPdi_param_3,
	.param .u32 _Z10xpby_cmplxPKdddPdi_param_4
)
{
	.reg .pred 	%p<2>;
	.reg .b32 	%r<10>;
	.reg .b64 	%rd<8>;
	.reg .b64 	%fd<12>;

	ld.param.u64 	%rd1, [_Z10xpby_cmplxPKdddPdi_param_0];
	ld.param.f64 	%fd1, [_Z10xpby_cmplxPKdddPdi_param_1];
	ld.param.f64 	%fd2, [_Z10xpby_cmplxPKdddPdi_param_2];
	ld.param.u64 	%rd2, [_Z10xpby_cmplxPKdddPdi_param_3];
	ld.param.u32 	%r2, [_Z10xpby_cmplxPKdddPdi_param_4];
	mov.u32 	%r3, %ntid.x;
	mov.u32 	%r4, %ntid.y;
	mov.u32 	%r5, %ctaid.x;
	mov.u32 	%r6, %tid.y;
	mov.u32 	%r7, %tid.x;
	mad.lo.s32 	%r8, %r5, %r4, %r6;
	mad.lo.s32 	%r9, %r8, %r3, %r7;
	shl.b32 	%r1, %r9, 1;
	setp.ge.s32 	%p1, %r1, %r2;
	@%p1 bra 	$L__BB5_2;
	cvta.to.global.u64 	%rd3, %rd1;
	cvta.to.global.u64 	%rd4, %rd2;
	mul.wide.s32 	%rd5, %r1, 8;
	add.s64 	%rd6, %rd3, %rd5;
	ld.global.f64 	%fd3, [%rd6];
	add.s64 	%rd7, %rd4, %rd5;
	ld.global.f64 	%fd4, [%rd7];
	fma.rn.f64 	%fd5, %fd1, %fd4, %fd3;
	ld.global.f64 	%fd6, [%rd7+8];
	mul.f64 	%fd7, %fd2, %fd6;
	sub.f64 	%fd8, %fd5, %fd7;
	ld.global.f64 	%fd9, [%rd6+8];
	fma.rn.f64 	%fd10, %fd1, %fd6, %fd9;
	fma.rn.f64 	%fd11, %fd2, %fd4, %fd10;
	st.global.f64 	[%rd7+8], %fd11;
	st.global.f64 	[%rd7], %fd8;
$L__BB5_2:
	ret;

}
	// .globl	_Z13p_update_realPKdS0_ddPdi
.visible .entry _Z13p_update_realPKdS0_ddPdi(
	.param .u64 .ptr .align 1 _Z13p_update_realPKdS0_ddPdi_param_0,
	.param .u64 .ptr .align 1 _Z13p_update_realPKdS0_ddPdi_param_1,
	.param .f64 _Z13p_update_realPKdS0_ddPdi_param_2,
	.param .f64 _Z13p_update_realPKdS0_ddPdi_param_3,
	.param .u64 .ptr .align 1 _Z13p_update_realPKdS0_ddPdi_param_4,
	.param .u32 _Z13p_update_realPKdS0_ddPdi_param_5
)
{
	.reg .pred 	%p<2>;
	.reg .b32 	%r<9>;
	.reg .b64 	%rd<11>;
	.reg .b64 	%fd<9>;

	ld.param.u64 	%rd1, [_Z13p_update_realPKdS0_ddPdi_param_0];
	ld.param.u64 	%rd2, [_Z13p_update_realPKdS0_ddPdi_param_1];
	ld.param.f64 	%fd1, [_Z13p_update_realPKdS0_ddPdi_param_2];
	ld.param.f64 	%fd2, [_Z13p_update_realPKdS0_ddPdi_param_3];
	ld.param.u64 	%rd3, [_Z13p_update_realPKdS0_ddPdi_param_4];
	ld.param.u32 	%r2, [_Z13p_update_realPKdS0_ddPdi_param_5];
	mov.u32 	%r3, %ntid.x;
	mov.u32 	%r4, %ntid.y;
	mov.u32 	%r5, %ctaid.x;
	mov.u32 	%r6, %tid.y;
	mov.u32 	%r7, %tid.x;
	mad.lo.s32 	%r8, %r5, %r4, %r6;
	mad.lo.s32 	%r1, %r8, %r3, %r7;
	setp.ge.s32 	%p1, %r1, %r2;
	@%p1 bra 	$L__BB6_2;
	cvta.to.global.u64 	%rd4, %rd2;
	cvta.to.global.u64 	%rd5, %rd3;
	cvta.to.global.u64 	%rd6, %rd1;
	mul.wide.s32 	%rd7, %r1, 8;
	add.s64 	%rd8, %rd4, %rd7;
	ld.global.f64 	%fd3, [%rd8];
	add.s64 	%rd9, %rd5, %rd7;
	ld.global.f64 	%fd4, [%rd9];
	add.s64 	%rd10, %rd6, %rd7;
	ld.global.f64 	%fd5, [%rd10];
	mul.f64 	%fd6, %fd2, %fd5;
	sub.f64 	%fd7, %fd4, %fd6;
	fma.rn.f64 	%fd8, %fd1, %fd7, %fd3;
	st.global.f64 	[%rd9], %fd8;
$L__BB6_2:
	ret;

}
	// .globl	_Z14p_update_cmplxPKdS0_ddddPdi
.visible .entry _Z14p_update_cmplxPKdS0_ddddPdi(
	.param .u64 .ptr .align 1 _Z14p_update_cmplxPKdS0_ddddPdi_param_0,
	.param .u64 .ptr .align 1 _Z14p_update_cmplxPKdS0_ddddPdi_param_1,
	.param .f64 _Z14p_update_cmplxPKdS0_ddddPdi_param_2,
	.param .f64 _Z14p_update_cmplxPKdS0_ddddPdi_param_3,
	.param .f64 _Z14p_update_cmplxPKdS0_ddddPdi_param_4,
	.param .f64 _Z14p_update_cmplxPKdS0_ddddPdi_param_5,
	.param .u64 .ptr .align 1 _Z14p_update_cmplxPKdS0_ddddPdi_param_6,
	.param .u32 _Z14p_update_cmplxPKdS0_ddddPdi_param_7
)
{
	.reg .pred 	%p<2>;
	.reg .b32 	%r<10>;
	.reg .b64 	%rd<11>;
	.reg .b64 	%fd<23>;

	ld.param.u64 	%rd1, [_Z14p_update_cmplxPKdS0_ddddPdi_param_0];
	ld.param.u64 	%rd2, [_Z14p_update_cmplxPKdS0_ddddPdi_param_1];
	ld.param.f64 	%fd1, [_Z14p_update_cmplxPKdS0_ddddPdi_param_2];
	ld.param.f64 	%fd2, [_Z14p_update_cmplxPKdS0_ddddPdi_param_3];
	ld.param.f64 	%fd3, [_Z14p_update_cmplxPKdS0_ddddPdi_param_4];
	ld.param.f64 	%fd4, [_Z14p_update_cmplxPKdS0_ddddPdi_param_5];
	ld.param.u64 	%rd3, [_Z14p_update_cmplxPKdS0_ddddPdi_param_6];
	ld.param.u32 	%r2, [_Z14p_update_cmplxPKdS0_ddddPdi_param_7];
	mov.u32 	%r3, %ntid.x;
	mov.u32 	%r4, %ntid.y;
	mov.u32 	%r5, %ctaid.x;
	mov.u32 	%r6, %tid.y;
	mov.u32 	%r7, %tid.x;
	mad.lo.s32 	%r8, %r5, %r4, %r6;
	mad.lo.s32 	%r9, %r8, %r3, %r7;
	shl.b32 	%r1, %r9, 1;
	setp.ge.s32 	%p1, %r1, %r2;
	@%p1 bra 	$L__BB7_2;
	cvta.to.global.u64 	%rd4, %rd3;
	cvta.to.global.u64 	%rd5, %rd2;
	cvta.to.global.u64 	%rd6, %rd1;
	mul.wide.s32 	%rd7, %r1, 8;
	add.s64 	%rd8, %rd4, %rd7;
	ld.global.f64 	%fd5, [%rd8];
	add.s64 	%rd9, %rd5, %rd7;
	ld.global.f64 	%fd6, [%rd9];
	mul.f64 	%fd7, %fd3, %fd6;
	sub.f64 	%fd8, %fd5, %fd7;
	ld.global.f64 	%fd9, [%rd9+8];
	fma.rn.f64 	%fd10, %fd4, %fd9, %fd8;
	ld.global.f64 	%fd11, [%rd8+8];
	mul.f64 	%fd12, %fd3, %fd9;
	sub.f64 	%fd13, %fd11, %fd12;
	mul.f64 	%fd14, %fd4, %fd6;
	sub.f64 	%fd15, %fd13, %fd14;
	add.s64 	%rd10, %rd6, %rd7;
	ld.global.f64 	%fd16, [%rd10];
	fma.rn.f64 	%fd17, %fd1, %fd10, %fd16;
	mul.f64 	%fd18, %fd2, %fd15;
	sub.f64 	%fd19, %fd17, %fd18;
	st.global.f64 	[%rd8], %fd19;
	ld.global.f64 	%fd20, [%rd10+8];
	fma.rn.f64 	%fd21, %fd1, %fd15, %fd20;
	fma.rn.f64 	%fd22, %fd2, %fd10, %fd21;
	st.global.f64 	[%rd8+8], %fd22;
$L__BB7_2:
	ret;

}
	// .globl	_Z14x_update_cmplxPKdS0_ddddPdi
.visible .entry _Z14x_update_cmplxPKdS0_ddddPdi(
	.param .u64 .ptr .align 1 _Z14x_update_cmplxPKdS0_ddddPdi_param_0,
	.param .u64 .ptr .align 1 _Z14x_update_cmplxPKdS0_ddddPdi_param_1,
	.param .f64 _Z14x_update_cmplxPKdS0_ddddPdi_param_2,
	.param .f64 _Z14x_update_cmplxPKdS0_ddddPdi_param_3,
	.param .f64 _Z14x_update_cmplxPKdS0_ddddPdi_param_4,
	.param .f64 _Z14x_update_cmplxPKdS0_ddddPdi_param_5,
	.param .u64 .ptr .align 1 _Z14x_update_cmplxPKdS0_ddddPdi_param_6,
	.param .u32 _Z14x_update_cmplxPKdS0_ddddPdi_param_7
)
{
	.reg .pred 	%p<2>;
	.reg .b32 	%r<10>;
	.reg .b64 	%rd<11>;
	.reg .b64 	%fd<24>;

	ld.param.u64 	%rd1, [_Z14x_update_cmplxPKdS0_ddddPdi_param_0];
	ld.param.u64 	%rd2, [_Z14x_update_cmplxPKdS0_ddddPdi_param_1];
	ld.param.f64 	%fd1, [_Z14x_update_cmplxPKdS0_ddddPdi_param_2];
	ld.param.f64 	%fd2, [_Z14x_update_cmplxPKdS0_ddddPdi_param_3];
	ld.param.f64 	%fd3, [_Z14x_update_cmplxPKdS0_ddddPdi_param_4];
	ld.param.f64 	%fd4, [_Z14x_update_cmplxPKdS0_ddddPdi_param_5];
	ld.param.u64 	%rd3, [_Z14x_update_cmplxPKdS0_ddddPdi_param_6];
	ld.param.u32 	%r2, [_Z14x_update_cmplxPKdS0_ddddPdi_param_7];
	mov.u32 	%r3, %ntid.x;
	mov.u32 	%r4, %ntid.y;
	mov.u32 	%r5, %ctaid.x;
	mov.u32 	%r6, %tid.y;
	mov.u32 	%r7, %tid.x;
	mad.lo.s32 	%r8, %r5, %r4, %r6;
	mad.lo.s32 	%r9, %r8, %r3, %r7;
	shl.b32 	%r1, %r9, 1;
	setp.ge.s32 	%p1, %r1, %r2;
	@%p1 bra 	$L__BB8_2;
	cvta.to.global.u64 	%rd4, %rd3;
	cvta.to.global.u64 	%rd5, %rd1;
	cvta.to.global.u64 	%rd6, %rd2;
	mul.wide.s32 	%rd7, %r1, 8;
	add.s64 	%rd8, %rd4, %rd7;
	ld.global.f64 	%fd5, [%rd8];
	add.s64 	%rd9, %rd5, %rd7;
	ld.global.f64 	%fd6, [%rd9];
	fma.rn.f64 	%fd7, %fd1, %fd6, %fd5;
	ld.global.f64 	%fd8, [%rd9+8];
	mul.f64 	%fd9, %fd2, %fd8;
	sub.f64 	%fd10, %fd7, %fd9;
	add.s64 	%rd10, %rd6, %rd7;
	ld.global.f64 	%fd11, [%rd10];
	fma.rn.f64 	%fd12, %fd3, %fd11, %fd10;
	mul.f64 	%fd13, %fd4, %fd11;
	sub.f64 	%fd14, %fd12, %fd13;
	st.global.f64 	[%rd8], %fd14;
	ld.global.f64 	%fd15, [%rd8+8];
	ld.global.f64 	%fd16, [%rd9+8];
	fma.rn.f64 	%fd17, %fd1, %fd16, %fd15;
	ld.global.f64 	%fd18, [%rd9];
	fma.rn.f64 	%fd19, %fd2, %fd18, %fd17;
	ld.global.f64 	%fd20, [%rd10+8];
	fma.rn.f64 	%fd21, %fd3, %fd20, %fd19;
	ld.global.f64 	%fd22, [%rd10];
	fma.rn.f64 	%fd23, %fd4, %fd22, %fd21;
	st.global.f64 	[%rd8+8], %fd23;
$L__BB8_2:
	ret;

}
	// .globl	_Z11reduce_realPddi
.visible .entry _Z11reduce_realPddi(
	.param .u64 .ptr .align 1 _Z11reduce_realPddi_param_0,
	.param .f64 _Z11reduce_realPddi_param_1,
	.param .u32 _Z11reduce_realPddi_param_2
)
{
	.reg .pred 	%p<3>;
	.reg .b32 	%r<19>;
	.reg .b64 	%rd<7>;
	.reg .b64 	%fd<4>;

	ld.param.u64 	%rd2, [_Z11reduce_realPddi_param_0];
	cvta.to.global.u64 	%rd1, %rd2;
	mov.u32 	%r9, %ntid.x;
	mov.u32 	%r10, %ntid.y;
	mul.lo.s32 	%r18, %r9, %r10;
	mov.u32 	%r11, %ctaid.x;
	mov.u32 	%r12, %tid.y;
	mov.u32 	%r13, %tid.x;
	mad.lo.s32 	%r14, %r9, %r12, %r13;
	mad.lo.s32 	%r2, %r18, %r11, %r14;
	shl.b32 	%r3, %r2, 1;
	mov.b32 	%r17, 1;
$L__BB9_1:
	setp.ge.s32 	%p1, %r2, %r18;
	@%p1 bra 	$L__BB9_3;
	mul.lo.s32 	%r15, %r3, %r17;
	add.s32 	%r16, %r15, %r17;
	mul.wide.s32 	%rd3, %r16, 8;
	add.s64 	%rd4, %rd1, %rd3;
	ld.global.f64 	%fd1, [%rd4];
	mul.wide.s32 	%rd5, %r15, 8;
	add.s64 	%rd6, %rd1, %rd5;
	ld.global.f64 	%fd2, [%rd6];
	add.f64 	%fd3, %fd1, %fd2;
	st.global.f64 	[%rd6], %fd3;
$L__BB9_3:
	shl.b32 	%r17, %r17, 1;
	shr.u32 	%r7, %r18, 1;
	bar.sync 	0;
	setp.gt.u32 	%p2, %r18, 1;
	mov.u32 	%r18, %r7;
	@%p2 bra 	$L__BB9_1;
	ret;

}


// ===== COMPILED SASS (sm_100) =====

	.target	sm_100

	.elftype	@"ET_EXEC"


//--------------------- .note.nv.tkinfo           --------------------------
	.section	.note.nv.tkinfo,"",@"SHT_NOTE"
	.sectionflags	@"SHF_NOTE_NV_TKINFO"
	.tkinfo
        /*0018*/ 	.word	0x00000002
        /*0030*/ 	.string	""
        /*0030*/ 	.string	"ptxas"
        /*0030*/ 	.string	"Cuda compilation tools, release 13.0, V13.0.88"
        /*0030*/ 	.string	"Build cuda_13.0.r13.0/compiler.36424714_0"
        /*0030*/ 	.string	"-arch sm_100 -m 64 "



//--------------------- .note.nv.cuinfo           --------------------------
	.section	.note.nv.cuinfo,"",@"SHT_NOTE"
	.sectionflags	@"SHF_NOTE_NV_CUINFO"
        /*0018*/ 	.short	0x0002
        /*001a*/ 	.short	0x0064
        /*001c*/ 	.short	0x0082
	.zero		2


//--------------------- .nv.info                  --------------------------
	.section	.nv.info,"",@"SHT_CUDA_INFO"
	.align	4


	//----- nvinfo : EIATTR_REGCOUNT
	.align		4
        /*0000*/ 	.byte	0x04, 0x2f
        /*0002*/ 	.short	(.L_1 - .L_0)
	.align		4
.L_0:
        /*0004*/ 	.word	index@(_Z10real64to32PKdPfi)
        /*0008*/ 	.word	0x0000000c


	//----- nvinfo : EIATTR_FRAME_SIZE
	.align		4
.L_1:
        /*000c*/ 	.byte	0x04, 0x11
        /*000e*/ 	.short	(.L_3 - .L_2)
	.align		4
.L_2:
        /*0010*/ 	.word	index@(_Z10real64to32PKdPfi)
        /*0014*/ 	.word	0x00000000


	//----- nvinfo : EIATTR_REGCOUNT
	.align		4
.L_3:
        /*0018*/ 	.byte	0x04, 0x2f
        /*001a*/ 	.short	(.L_5 - .L_4)
	.align		4
.L_4:
        /*001c*/ 	.word	index@(_Z10real32to64PKjPmi)
        /*0020*/ 	.word	0x0000000c


	//----- nvinfo : EIATTR_FRAME_SIZE
	.align		4
.L_5:
        /*0024*/ 	.byte	0x04, 0x11
        /*0026*/ 	.short	(.L_7 - .L_6)
	.align		4
.L_6:
        /*0028*/ 	.word	index@(_Z10real32to64PKjPmi)
        /*002c*/ 	.word	0x00000000


	//----- nvinfo : EIATTR_REGCOUNT
	.align		4
.L_7:
        /*0030*/ 	.byte	0x04, 0x2f
        /*0032*/ 	.short	(.L_9 - .L_8)
	.align		4
.L_8:
        /*0034*/ 	.word	index@(_Z9hada_realPKdS0_Pdi)
        /*0038*/ 	.word	0x0000000e


	//----- nvinfo : EIATTR_FRAME_SIZE
	.align		4
.L_9:
        /*003c*/ 	.byte	0x04, 0x11
        /*003e*/ 	.short	(.L_11 - .L_10)
	.align		4
.L_10:
        /*0040*/ 	.word	index@(_Z9hada_realPKdS0_Pdi)
        /*0044*/ 	.word	0x00000000


	//----- nvinfo : EIATTR_REGCOUNT
	.align		4
.L_11:
        /*0048*/ 	.byte	0x04, 0x2f
        /*004a*/ 	.short	(.L_13 - .L_12)
	.align		4
.L_12:
        /*004c*/ 	.word	index@(_Z10hada_cmplxPKdS0_Pdi)
        /*0050*/ 	.word	0x00000012


	//----- nvinfo : EIATTR_FRAME_SIZE
	.align		4
.L_13:
        /*0054*/ 	.byte	0x04, 0x11
        /*0056*/ 	.short	(.L_15 - .L_14)
	.align		4
.L_14:
        /*0058*/ 	.word	index@(_Z10hada_cmplxPKdS0_Pdi)
        /*005c*/ 	.word	0x00000000


	//----- nvinfo : EIATTR_REGCOUNT
	.align		4
.L_15:
        /*0060*/ 	.byte	0x04, 0x2f
        /*0062*/ 	.short	(.L_17 - .L_16)
	.align		4
.L_16:
        /*0064*/ 	.word	index@(_Z9xpby_realPKddPdi)
        /*0068*/ 	.word	0x0000000c


	//----- nvinfo : EIATTR_FRAME_SIZE
	.align		4
.L_17:
        /*006c*/ 	.byte	0x04, 0x11
        /*006e*/ 	.short	(.L_19 - .L_18)
	.align		4
.L_18:
        /*0070*/ 	.word	index@(_Z9xpby_realPKddPdi)
        /*0074*/ 	.word	0x00000000


	//----- nvinfo : EIATTR_REGCOUNT
	.align		4
.L_19:
        /*0078*/ 	.byte	0x04, 0x2f
        /*007a*/ 	.short	(.L_21 - .L_20)
	.align		4
.L_20:
        /*007c*/ 	.word	index@(_Z10xpby_cmplxPKdddPdi)
        /*0080*/ 	.word	0x00000014


	//----- nvinfo : EIATTR_FRAME_SIZE
	.align		4
.L_21:
        /*0084*/ 	.byte	0x04, 0x11
        /*0086*/ 	.short	(.L_23 - .L_22)
	.align		4
.L_22:
        /*0088*/ 	.word	index@(_Z10xpby_cmplxPKdddPdi)
        /*008c*/ 	.word	0x00000000


	//----- nvinfo : EIATTR_REGCOUNT
	.align		4
.L_23:
        /*0090*/ 	.byte	0x04, 0x2f
        /*0092*/ 	.short	(.L_25 - .L_24)
	.align		4
.L_24:
        /*0094*/ 	.word	index@(_Z13p_update_realPKdS0_ddPdi)
        /*0098*/ 	.word	0x0000000e


	//----- nvinfo : EIATTR_FRAME_SIZE
	.align		4
.L_25:
        /*009c*/ 	.byte	0x04, 0x11
        /*009e*/ 	.short	(.L_27 - .L_26)
	.align		4
.L_26:
        /*00a0*/ 	.word	index@(_Z13p_update_realPKdS0_ddPdi)
        /*00a4*/ 	.word	0x00000000


	//----- nvinfo : EIATTR_REGCOUNT
	.align		4
.L_27:
        /*00a8*/ 	.byte	0x04, 0x2f
        /*00aa*/ 	.short	(.L_29 - .L_28)
	.align		4
.L_28:
        /*00ac*/ 	.word	index@(_Z14p_update_cmplxPKdS0_ddddPdi)
        /*00b0*/ 	.word	0x00000014


	//----- nvinfo : EIATTR_FRAME_SIZE
	.align		4
.L_29:
        /*00b4*/ 	.byte	0x04, 0x11
        /*00b6*/ 	.short	(.L_31 - .L_30)
	.align		4
.L_30:
        /*00b8*/ 	.word	index@(_Z14p_update_cmplxPKdS0_ddddPdi)
        /*00bc*/ 	.word	0x00000000


	//----- nvinfo : EIATTR_REGCOUNT
	.align		4
.L_31:
        /*00c0*/ 	.byte	0x04, 0x2f
        /*00c2*/ 	.short	(.L_33 - .L_32)
	.align		4
.L_32:
        /*00c4*/ 	.word	index@(_Z14x_update_cmplxPKdS0_ddddPdi)
        /*00c8*/ 	.word	0x00000016


	//----- nvinfo : EIATTR_FRAME_SIZE
	.align		4
.L_33:
        /*00cc*/ 	.byte	0x04, 0x11
        /*00ce*/ 	.short	(.L_35 - .L_34)
	.align		4
.L_34:
        /*00d0*/ 	.word	index@(_Z14x_update_cmplxPKdS0_ddddPdi)
        /*00d4*/ 	.word	0x00000000


	//----- nvinfo : EIATTR_REGCOUNT
	.align		4
.L_35:
        /*00d8*/ 	.byte	0x04, 0x2f
        /*00da*/ 	.short	(.L_37 - .L_36)
	.align		4
.L_36:
        /*00dc*/ 	.word	index@(_Z11reduce_realPddi)
        /*00e0*/ 	.word	0x0000000d


	//----- nvinfo : EIATTR_FRAME_SIZE
	.align		4
.L_37:
        /*00e4*/ 	.byte	0x04, 0x11
        /*00e6*/ 	.short	(.L_39 - .L_38)
	.align		4
.L_38:
        /*00e8*/ 	.word	index@(_Z11reduce_realPddi)
        /*00ec*/ 	.word	0x00000000


	//----- nvinfo : EIATTR_MIN_STACK_SIZE
	.align		4
.L_39:
        /*00f0*/ 	.byte	0x04, 0x12
        /*00f2*/ 	.short	(.L_41 - .L_40)
	.align		4
.L_40:
        /*00f4*/ 	.word	index@(_Z11reduce_realPddi)
        /*00f8*/ 	.word	0x00000000


	//----- nvinfo : EIATTR_MIN_STACK_SIZE
	.align		4
.L_41:
        /*00fc*/ 	.byte	0x04, 0x12
        /*00fe*/ 	.short	(.L_43 - .L_42)
	.align		4
.L_42:
        /*0100*/ 	.word	index@(_Z14x_update_cmplxPKdS0_ddddPdi)
        /*0104*/ 	.word	0x00000000


	//----- nvinfo : EIATTR_MIN_STACK_SIZE
	.align		4
.L_43:
        /*0108*/ 	.byte	0x04, 0x12
        /*010a*/ 	.short	(.L_45 - .L_44)
	.align		4
.L_44:
        /*010c*/ 	.word	index@(_Z14p_update_cmplxPKdS0_ddddPdi)
        /*0110*/ 	.word	0x00000000


	//----- nvinfo : EIATTR_MIN_STACK_SIZE
	.align		4
.L_45:
        /*0114*/ 	.byte	0x04, 0x12
        /*0116*/ 	.short	(.L_47 - .L_46)
	.align		4
.L_46:
        /*0118*/ 	.word	index@(_Z13p_update_realPKdS0_ddPdi)
        /*011c*/ 	.word	0x00000000


	//----- nvinfo : EIATTR_MIN_STACK_SIZE
	.align		4
.L_47:
        /*0120*/ 	.byte	0x04, 0x12
        /*0122*/ 	.short	(.L_49 - .L_48)
	.align		4
.L_48:
        /*0124*/ 	.word	index@(_Z10xpby_cmplxPKdddPdi)
        /*0128*/ 	.word	0x00000000


	//----- nvinfo : EIATTR_MIN_STACK_SIZE
	.align		4
.L_49:
        /*012c*/ 	.byte	0x04, 0x12
        /*012e*/ 	.short	(.L_51 - .L_50)
	.align		4
.L_50:
        /*0130*/ 	.word	index@(_Z9xpby_realPKddPdi)
        /*0134*/ 	.word	0x00000000


	//----- nvinfo : EIATTR_MIN_STACK_SIZE
	.align		4
.L_51:
        /*0138*/ 	.byte	0x04, 0x12
        /*013a*/ 	.short	(.L_53 - .L_52)
	.align		4
.L_52:
        /*013c*/ 	.word	index@(_Z10hada_cmplxPKdS0_Pdi)
        /*0140*/ 	.word	0x00000000


	//----- nvinfo : EIATTR_MIN_STACK_SIZE
	.align		4
.L_53:
        /*0144*/ 	.byte	0x04, 0x12
        /*0146*/ 	.short	(.L_55 - .L_54)
	.align		4
.L_54:
        /*0148*/ 	.word	index@(_Z9hada_realPKdS0_Pdi)
        /*014c*/ 	.word	0x00000000


	//----- nvinfo : EIATTR_MIN_STACK_SIZE
	.align		4
.L_55:
        /*0150*/ 	.byte	0x04, 0x12
        /*0152*/ 	.short	(.L_57 - .L_56)
	.align		4
.L_56:
        /*0154*/ 	.word	index@(_Z10real32to64PKjPmi)
        /*0158*/ 	.word	0x00000000


	//----- nvinfo : EIATTR_MIN_STACK_SIZE
	.align		4
.L_57:
        /*015c*/ 	.byte	0x04, 0x12
        /*015e*/ 	.short	(.L_59 - .L_58)
	.align		4
.L_58:
        /*0160*/ 	.word	index@(_Z10real64to32PKdPfi)
        /*0164*/ 	.word	0x00000000
.L_59:


//--------------------- .nv.compat                --------------------------
	.section	.nv.compat,"",@"SHT_CUDA_COMPAT_INFO"
	.align	4
        /*0000*/ 	.byte	0x02, 0x09, 0x00, 0x00, 0x02, 0x02, 0x01, 0x00, 0x02, 0x05, 0x05, 0x00, 0x03, 0x07, 0x01, 0x01
        /*0010*/ 	.byte	0x02, 0x03, 0x00, 0x00, 0x02, 0x06, 0x01, 0x00, 0x04, 0x0b, 0x08, 0x00, 0x01, 0x00, 0x00, 0x00
        /*0020*/ 	.byte	0x00, 0x00, 0x00, 0x00


//--------------------- .nv.info._Z11reduce_realPddi --------------------------
	.section	.nv.info._Z11reduce_realPddi,"",@"SHT_CUDA_INFO"
	.sectionflags	@""
	.align	4


	//----- nvinfo : EIATTR_CUDA_API_VERSION
	.align		4
        /*0000*/ 	.byte	0x04, 0x37
        /*0002*/ 	.short	(.L_61 - .L_60)
.L_60:
        /*0004*/ 	.word	0x00000082


	//----- nvinfo : EIATTR_KPARAM_INFO
	.align		4
.L_61:
        /*0008*/ 	.byte	0x04, 0x17
        /*000a*/ 	.short	(.L_63 - .L_62)
.L_62:
        /*000c*/ 	.word	0x00000000
        /*0010*/ 	.short	0x0002
        /*0012*/ 	.short	0x0010
        /*0014*/ 	.byte	0x00, 0xf0, 0x11, 0x00


	//----- nvinfo : EIATTR_KPARAM_INFO
	.align		4
.L_63:
        /*0018*/ 	.byte	0x04, 0x17
        /*001a*/ 	.short	(.L_65 - .L_64)
.L_64:
        /*001c*/ 	.word	0x00000000
        /*0020*/ 	.short	0x0001
        /*0022*/ 	.short	0x0008
        /*0024*/ 	.byte	0x00, 0xf0, 0x21, 0x00


	//----- nvinfo : EIATTR_KPARAM_INFO
	.align		4
.L_65:
        /*0028*/ 	.byte	0x04, 0x17
        /*002a*/ 	.short	(.L_67 - .L_66)
.L_66:
        /*002c*/ 	.word	0x00000000
        /*0030*/ 	.short	0x0000
        /*0032*/ 	.short	0x0000
        /*0034*/ 	.byte	0x00, 0xf5, 0x21, 0x00


	//----- nvinfo : EIATTR_SPARSE_MMA_MASK
	.align		4
.L_67:
        /*0038*/ 	.byte	0x03, 0x50
        /*003a*/ 	.short	0x0000


	//----- nvinfo : EIATTR_MAXREG_COUNT
	.align		4
        /*003c*/ 	.byte	0x03, 0x1b
        /*003e*/ 	.short	0x00ff


	//----- nvinfo : EIATTR_NUM_BARRIERS
	.align		4
        /*0040*/ 	.byte	0x02, 0x4c
        /*0042*/ 	.byte	0x01
	.zero		1


	//----- nvinfo : EIATTR_MERCURY_ISA_VERSION
	.align		4
        /*0044*/ 	.byte	0x03, 0x5f
        /*0046*/ 	.short	0x0101


	//----- nvinfo : EIATTR_VRC_CTA_INIT_COUNT
	.align		4
        /*0048*/ 	.byte	0x02, 0x4a
	.zero		1
	.zero		1


	//----- nvinfo : EIATTR_EXIT_INSTR_OFFSETS
	.align		4
        /*004c*/ 	.byte	0x04, 0x1c
        /*004e*/ 	.short	(.L_69 - .L_68)


	//   ....[0]....
.L_68:
        /*0050*/ 	.word	0x000001f0


	//----- nvinfo : EIATTR_CRS_STACK_SIZE
	.align		4
.L_69:
        /*0054*/ 	.byte	0x04, 0x1e
        /*0056*/ 	.short	(.L_71 - .L_70)
.L_70:
        /*0058*/ 	.word	0x00000000


	//----- nvinfo : EIATTR_CBANK_PARAM_SIZE
	.align		4
.L_71:
        /*005c*/ 	.byte	0x03, 0x19
        /*005e*/ 	.short	0x0014


	//----- nvinfo : EIATTR_PARAM_CBANK
	.align		4
        /*0060*/ 	.byte	0x04, 0x0a
        /*0062*/ 	.short	(.L_73 - .L_72)
	.align		4
.L_72:
        /*0064*/ 	.word	index@(.nv.constant0._Z11reduce_realPddi)
        /*0068*/ 	.short	0x0380
        /*006a*/ 	.short	0x0014


	//----- nvinfo : EIATTR_SW_WAR
	.align		4
.L_73:
        /*006c*/ 	.byte	0x04, 0x36
        /*006e*/ 	.short	(.L_75 - .L_74)
.L_74:
        /*0070*/ 	.word	0x00000008
.L_75:


//--------------------- .nv.info._Z14x_update_cmplxPKdS0_ddddPdi --------------------------
	.section	.nv.info._Z14x_update_cmplxPKdS0_ddddPdi,"",@"SHT_CUDA_INFO"
	.sectionflags	@""
	.align	4


	//----- nvinfo : EIATTR_CUDA_API_VERSION
	.align		4
        /*0000*/ 	.byte	0x04, 0x37
        /*0002*/ 	.short	(.L_77 - .L_76)
.L_76:
        /*0004*/ 	.word	0x00000082


	//----- nvinfo : EIATTR_KPARAM_INFO
	.align		4
.L_77:
        /*0008*/ 	.byte	0x04, 0x17
        /*000a*/ 	.short	(.L_79 - .L_78)
.L_78:
        /*000c*/ 	.word	0x00000000
        /*0010*/ 	.short	0x0007
        /*0012*/ 	.short	0x0038
        /*0014*/ 	.byte	0x00, 0xf0, 0x11, 0x00


	//----- nvinfo : EIATTR_KPARAM_INFO
	.align		4
.L_79:
        /*0018*/ 	.byte	0x04, 0x17
        /*001a*/ 	.short	(.L_81 - .L_80)
.L_80:
        /*001c*/ 	.word	0x00000000
        /*0020*/ 	.short	0x0006
        /*0022*/ 	.short	0x0030
        /*0024*/ 	.byte	0x00, 0xf5, 0x21, 0x00


	//----- nvinfo : EIATTR_KPARAM_INFO
	.align		4
.L_81:
        /*0028*/ 	.byte	0x04, 0x17
        /*002a*/ 	.short	(.L_83 - .L_82)
.L_82:
        /*002c*/ 	.word	0x00000000
        /*0030*/ 	.short	0x0005
        /*0032*/ 	.short	0x0028
        /*0034*/ 	.byte	0x00, 0xf0, 0x21, 0x00


	//----- nvinfo : EIATTR_KPARAM_INFO
	.align		4
.L_83:
        /*0038*/ 	.byte	0x04, 0x17
        /*003a*/ 	.short	(.L_85 - .L_84)
.L_84:
        /*003c*/ 	.word	0x00000000
        /*0040*/ 	.short	0x0004
        /*0042*/ 	.short	0x0020
        /*0044*/ 	.byte	0x00, 0xf0, 0x21, 0x00


	//----- nvinfo : EIATTR_KPARAM_INFO
	.align		4
.L_85:
        /*0048*/ 	.byte	0x04, 0x17
        /*004a*/ 	.short	(.L_87 - .L_86)
.L_86:
        /*004c*/ 	.word	0x00000000
        /*0050*/ 	.short	0x0003
        /*0052*/ 	.short	0x0018
        /*0054*/ 	.byte	0x00, 0xf0, 0x21, 0x00


	//----- nvinfo : EIATTR_KPARAM_INFO
	.align		4
.L_87:
        /*0058*/ 	.byte	0x04, 0x17
        /*005a*/ 	.short	(.L_89 - .L_88)
.L_88:
        /*005c*/ 	.word	0x00000000
        /*0060*/ 	.short	0x0002
        /*0062*/ 	.short	0x0010
        /*0064*/ 	.byte	0x00, 0xf0, 0x21, 0x00


	//----- nvinfo : EIATTR_KPARAM_INFO
	.align		4
.L_89:
        /*0068*/ 	.byte	0x04, 0x17
        /*006a*/ 	.short	(.L_91 - .L_90)
.L_90:
        /*006c*/ 	.word	0x00000000
        /*0070*/ 	.short	0x0001
        /*0072*/ 	.short	0x0008
        /*0074*/ 	.byte	0x00, 0xf5, 0x21, 0x00


	//----- nvinfo : EIATTR_KPARAM_INFO
	.align		4
.L_91:
        /*0078*/ 	.byte	0x04, 0x17
        /*007a*/ 	.short	(.L_93 - .L_92)
.L_92:
        /*007c*/ 	.word	0x00000000
        /*0080*/ 	.short	0x0000
        /*0082*/ 	.short	0x0000
        /*0084*/ 	.byte	0x00, 0xf5, 0x21, 0x00


	//----- nvinfo : EIATTR_SPARSE_MMA_MASK
	.align		4
.L_93:
        /*0088*/ 	.byte	0x03, 0x50
        /*008a*/ 	.short	0x0000


	//----- nvinfo : EIATTR_MAXREG_COUNT
	.align		4
        /*008c*/ 	.byte	0x03, 0x1b
        /*008e*/ 	.short	0x00ff


	//----- nvinfo : EIATTR_MERCURY_ISA_VERSION
	.align		4
        /*0090*/ 	.byte	0x03, 0x5f
        /*0092*/ 	.short	0x0101


	//----- nvinfo : EIATTR_VRC_CTA_INIT_COUNT
	.align		4
        /*0094*/ 	.byte	0x02, 0x4a
	.zero		1
	.zero		1


	//----- nvinfo : EIATTR_EXIT_INSTR_OFFSETS
	.align		4
        /*0098*/ 	.byte	0x04, 0x1c
        /*009a*/ 	.short	(.L_95 - .L_94)


	//   ....[0]....
.L_94:
        /*009c*/ 	.word	0x000000b0


	//   ....[1]....
        /*00a0*/ 	.word	0x00000280


	//----- nvinfo : EIATTR_CBANK_PARAM_SIZE
	.align		4
.L_95:
        /*00a4*/ 	.byte	0x03, 0x19
        /*00a6*/ 	.short	0x003c


	//----- nvinfo : EIATTR_PARAM_CBANK
	.align		4
        /*00a8*/ 	.byte	0x04, 0x0a
        /*00aa*/ 	.short	(.L_97 - .L_96)
	.align		4
.L_96:
        /*00ac*/ 	.word	index@(.nv.constant0._Z14x_update_cmplxPKdS0_ddddPdi)
        /*00b0*/ 	.short	0x0380
        /*00b2*/ 	.short	0x003c


	//----- nvinfo : EIATTR_SW_WAR
	.align		4
.L_97:
        /*00b4*/ 	.byte	0x04, 0x36
        /*00b6*/ 	.short	(.L_99 - .L_98)
.L_98:
        /*00b8*/ 	.word	0x00000008
.L_99:


//--------------------- .nv.info._Z14p_update_cmplxPKdS0_ddddPdi --------------------------
	.section	.nv.info._Z14p_update_cmplxPKdS0_ddddPdi,"",@"SHT_CUDA_INFO"
	.sectionflags	@""
	.align	4


	//----- nvinfo : EIATTR_CUDA_API_VERSION
	.align		4
        /*0000*/ 	.byte	0x04, 0x37
        /*0002*/ 	.short	(.L_101 - .L_100)
.L_100:
        /*0004*/ 	.word	0x00000082


	//----- nvinfo : EIATTR_KPARAM_INFO
	.align		4
.L_101:
        /*0008*/ 	.byte	0x04, 0x17
        /*000a*/ 	.short	(.L_103 - .L_102)
.L_102:
        /*000c*/ 	.word	0x00000000
        /*0010*/ 	.short	0x0007
        /*0012*/ 	.short	0x0038
        /*0014*/ 	.byte	0x00, 0xf0, 0x11, 0x00


	//----- nvinfo : EIATTR_KPARAM_INFO
	.align		4
.L_103:
        /*0018*/ 	.byte	0x04, 0x17
        /*001a*/ 	.short	(.L_105 - .L_104)
.L_104:
        /*001c*/ 	.word	0x00000000
        /*0020*/ 	.short	0x0006
        /*0022*/ 	.short	0x0030
        /*0024*/ 	.byte	0x00, 0xf5, 0x21, 0x00


	//----- nvinfo : EIATTR_KPARAM_INFO
	.align		4
.L_105:
        /*0028*/ 	.byte	0x04, 0x17
        /*002a*/ 	.short	(.L_107 - .L_106)
.L_106:
        /*002c*/ 	.word	0x00000000
        /*0030*/ 	.short	0x0005
        /*0032*/ 	.short	0x0028
        /*0034*/ 	.byte	0x00, 0xf0, 0x21, 0x00


	//----- nvinfo : EIATTR_KPARAM_INFO
	.align		4
.L_107:
        /*0038*/ 	.byte	0x04, 0x17
        /*003a*/ 	.short	(.L_109 - .L_108)
.L_108:
        /*003c*/ 	.word	0x00000000
        /*0040*/ 	.short	0x0004
        /*0042*/ 	.short	0x0020
        /*0044*/ 	.byte	0x00, 0xf0, 0x21, 0x00


	//----- nvinfo : EIATTR_KPARAM_INFO
	.align		4
.L_109:
        /*0048*/ 	.byte	0x04, 0x17
        /*004a*/ 	.short	(.L_111 - .L_110)
.L_110:
        /*004c*/ 	.word	0x00000000
        /*0050*/ 	.short	0x0003
        /*0052*/ 	.short	0x0018
        /*0054*/ 	.byte	0x00, 0xf0, 0x21, 0x00


	//----- nvinfo : EIATTR_KPARAM_INFO
	.align		4
.L_111:
        /*0058*/ 	.byte	0x04, 0x17
        /*005a*/ 	.short	(.L_113 - .L_112)
.L_112:
        /*005c*/ 	.word	0x00000000
        /*0060*/ 	.short	0x0002
        /*0062*/ 	.short	0x0010
        /*0064*/ 	.byte	0x00, 0xf0, 0x21, 0x00


	//----- nvinfo : EIATTR_KPARAM_INFO
	.align		4
.L_113:
        /*0068*/ 	.byte	0x04, 0x17
        /*006a*/ 	.short	(.L_115 - .L_114)
.L_114:
        /*006c*/ 	.word	0x00000000
        /*0070*/ 	.short	0x0001
        /*0072*/ 	.short	0x0008
        /*0074*/ 	.byte	0x00, 0xf5, 0x21, 0x00


	//----- nvinfo : EIATTR_KPARAM_INFO
	.align		4
.L_115:
        /*0078*/ 	.byte	0x04, 0x17
        /*007a*/ 	.short	(.L_117 - .L_116)
.L_116:
        /*007c*/ 	.word	0x00000000
        /*0080*/ 	.short	0x0000
        /*0082*/ 	.short	0x0000
        /*0084*/ 	.byte	0x00, 0xf5, 0x21, 0x00


	//----- nvinfo : EIATTR_SPARSE_MMA_MASK
	.align		4
.L_117:
        /*0088*/ 	.byte	0x03, 0x50
        /*008a*/ 	.short	0x0000


	//----- nvinfo : EIATTR_MAXREG_COUNT
	.align		4
        /*008c*/ 	.byte	0x03, 0x1b
        /*008e*/ 	.short	0x00ff


	//----- nvinfo : EIATTR_MERCURY_ISA_VERSION
	.align		4
        /*0090*/ 	.byte	0x03, 0x5f
        /*0092*/ 	.short	0x0101


	//----- nvinfo : EIATTR_VRC_CTA_INIT_COUNT
	.align		4
        /*0094*/ 	.byte	0x02, 0x4a
	.zero		1
	.zero		1


	//----- nvinfo : EIATTR_EXIT_INSTR_OFFSETS
	.align		4
        /*0098*/ 	.byte	0x04, 0x1c
        /*009a*/ 	.short	(.L_119 - .L_118)


	//   ....[0]....
.L_118:
        /*009c*/ 	.word	0x000000b0


	//   ....[1]....
        /*00a0*/ 	.word	0x00000250


	//----- nvinfo : EIATTR_CBANK_PARAM_SIZE
	.align		4
.L_119:
        /*00a4*/ 	.byte	0x03, 0x19
        /*00a6*/ 	.short	0x003c


	//----- nvinfo : EIATTR_PARAM_CBANK
	.align		4
        /*00a8*/ 	.byte	0x04, 0x0a
        /*00aa*/ 	.short	(.L_121 - .L_120)
	.align		4
.L_120:
        /*00ac*/ 	.word	index@(.nv.constant0._Z14p_update_cmplxPKdS0_ddddPdi)
        /*00b0*/ 	.short	0x0380
        /*00b2*/ 	.short	0x003c


	//----- nvinfo : EIATTR_SW_WAR
	.align		4
.L_121:
        /*00b4*/ 	.byte	0x04, 0x36
        /*00b6*/ 	.short	(.L_123 - .L_122)
.L_122:
        /*00b8*/ 	.word	0x00000008
.L_123:


//--------------------- .nv.info._Z13p_update_realPKdS0_ddPdi --------------------------
	.section	.nv.info._Z13p_update_realPKdS0_ddPdi,"",@"SHT_CUDA_INFO"
	.sectionflags	@""
	.align	4


	//----- nvinfo : EIATTR_CUDA_API_VERSION
	.align		4
        /*0000*/ 	.byte	0x04, 0x37
        /*0002*/ 	.short	(.L_125 - .L_124)
.L_124:
        /*0004*/ 	.word	0x00000082


	//----- nvinfo : EIATTR_KPARAM_INFO
	.align		4
.L_125:
        /*0008*/ 	.byte	0x04, 0x17
        /*000a*/ 	.short	(.L_127 - .L_126)
.L_126:
        /*000c*/ 	.word	0x00000000
        /*0010*/ 	.short	0x0005
        /*0012*/ 	.short	0x0028
        /*0014*/ 	.byte	0x00, 0xf0, 0x11, 0x00


	//----- nvinfo : EIATTR_KPARAM_INFO
	.align		4
.L_127:
        /*0018*/ 	.byte	0x04, 0x17
        /*001a*/ 	.short	(.L_129 - .L_128)
.L_128:
        /*001c*/ 	.word	0x00000000
        /*0020*/ 	.short	0x0004
        /*0022*/ 	.short	0x0020
        /*0024*/ 	.byte	0x00, 0xf5, 0x21, 0x00


	//----- nvinfo : EIATTR_KPARAM_INFO
	.align		4
.L_129:
        /*0028*/ 	.byte	0x04, 0x17
        /*002a*/ 	.short	(.L_131 - .L_130)
.L_130:
        /*002c*/ 	.word	0x00000000
        /*0030*/ 	.short	0x0003
        /*0032*/ 	.short	0x0018
        /*0034*/ 	.byte	0x00, 0xf0, 0x21, 0x00


	//----- nvinfo : EIATTR_KPARAM_INFO
	.align		4
.L_131:
        /*0038*/ 	.byte	0x04, 0x17
        /*003a*/ 	.short	(.L_133 - .L_132)
.L_132:
        /*003c*/ 	.word	0x00000000
        /*0040*/ 	.short	0x0002
        /*0042*/ 	.short	0x0010
        /*0044*/ 	.byte	0x00, 0xf0, 0x21, 0x00


	//----- nvinfo : EIATTR_KPARAM_INFO
	.align		4
.L_133:
        /*0048*/ 	.byte	0x04, 0x17
        /*004a*/ 	.short	(.L_135 - .L_134)
.L_134:
        /*004c*/ 	.word	0x00000000
        /*0050*/ 	.short	0x0001
        /*0052*/ 	.short	0x0008
        /*0054*/ 	.byte	0x00, 0xf5, 0x21, 0x00


	//----- nvinfo : EIATTR_KPARAM_INFO
	.align		4
.L_135:
        /*0058*/ 	.byte	0x04, 0x17
        /*005a*/ 	.short	(.L_137 - .L_136)
.L_136:
        /*005c*/ 	.word	0x00000000
        /*0060*/ 	.short	0x0000
        /*0062*/ 	.short	0x0000
        /*0064*/ 	.byte	0x00, 0xf5, 0x21, 0x00


	//----- nvinfo : EIATTR_SPARSE_MMA_MASK
	.align		4
.L_137:
        /*0068*/ 	.byte	0x03, 0x50
        /*006a*/ 	.short	0x0000


	//----- nvinfo : EIATTR_MAXREG_COUNT
	.align		4
        /*006c*/ 	.byte	0x03, 0x1b
        /*006e*/ 	.short	0x00ff


	//----- nvinfo : EIATTR_MERCURY_ISA_VERSION
	.align		4
        /*0070*/ 	.byte	0x03, 0x5f
        /*0072*/ 	.short	0x0101


	//----- nvinfo : EIATTR_VRC_CTA_INIT_COUNT
	.align		4
        /*0074*/ 	.byte	0x02, 0x4a
	.zero		1
	.zero		1


	//----- nvinfo : EIATTR_EXIT_INSTR_OFFSETS
	.align		4
        /*0078*/ 	.byte	0x04, 0x1c
        /*007a*/ 	.short	(.L_139 - .L_138)


	//   ....[0]....
.L_138:
        /*007c*/ 	.word	0x000000a0


	//   ....[1]....
        /*0080*/ 	.word	0x00000190


	//----- nvinfo : EIATTR_CBANK_PARAM_SIZE
	.align		4
.L_139:
        /*0084*/ 	.byte	0x03, 0x19
        /*0086*/ 	.short	0x002c


	//----- nvinfo : EIATTR_PARAM_CBANK
	.align		4
        /*0088*/ 	.byte	0x04, 0x0a
        /*008a*/ 	.short	(.L_141 - .L_140)
	.align		4
.L_140:
        /*008c*/ 	.word	index@(.nv.constant0._Z13p_update_realPKdS0_ddPdi)
        /*0090*/ 	.short	0x0380
        /*0092*/ 	.short	0x002c


	//----- nvinfo : EIATTR_SW_WAR
	.align		4
.L_141:
        /*0094*/ 	.byte	0x04, 0x36
        /*0096*/ 	.short	(.L_143 - .L_142)
.L_142:
        /*0098*/ 	.word	0x00000008
.L_143:


//--------------------- .nv.info._Z10xpby_cmplxPKdddPdi --------------------------
	.section	.nv.info._Z10xpby_cmplxPKdddPdi,"",@"SHT_CUDA_INFO"
	.sectionflags	@""
	.align	4


	//----- nvinfo : EIATTR_CUDA_API_VERSION
	.align		4
        /*0000*/ 	.byte	0x04, 0x37
        /*0002*/ 	.short	(.L_145 - .L_144)
.L_144:
        /*0004*/ 	.word	0x00000082


	//----- nvinfo : EIATTR_KPARAM_INFO
	.align		4
.L_145:
        /*0008*/ 	.byte	0x04, 0x17
        /*000a*/ 	.short	(.L_147 - .L_146)
.L_146:
        /*000c*/ 	.word	0x00000000
        /*0010*/ 	.short	0x0004
        /*0012*/ 	.short	0x0020
        /*0014*/ 	.byte	0x00, 0xf0, 0x11, 0x00


	//----- nvinfo : EIATTR_KPARAM_INFO
	.align		4
.L_147:
        /*0018*/ 	.byte	0x04, 0x17
        /*001a*/ 	.short	(.L_149 - .L_148)
.L_148:
        /*001c*/ 	.word	0x00000000
        /*0020*/ 	.short	0x0003
        /*0022*/ 	.short	0x0018
        /*0024*/ 	.byte	0x00, 0xf5, 0x21, 0x00


	//----- nvinfo : EIATTR_KPARAM_INFO
	.align		4
.L_149:
        /*0028*/ 	.byte	0x04, 0x17
        /*002a*/ 	.short	(.L_151 - .L_150)
.L_150:
        /*002c*/ 	.word	0x00000000
        /*0030*/ 	.short	0x0002
        /*0032*/ 	.short	0x0010
        /*0034*/ 	.byte	0x00, 0xf0, 0x21, 0x00


	//----- nvinfo : EIATTR_KPARAM_INFO
	.align		4
.L_151:
        /*0038*/ 	.byte	0x04, 0x17
        /*003a*/ 	.short	(.L_153 - .L_152)
.L_152:
        /*003c*/ 	.word	0x00000000
        /*0040*/ 	.short	0x0001
        /*0042*/ 	.short	0x0008
        /*0044*/ 	.byte	0x00, 0xf0, 0x21, 0x00


	//----- nvinfo : EIATTR_KPARAM_INFO
	.align		4
.L_153:
        /*0048*/ 	.byte	0x04, 0x17
        /*004a*/ 	.short	(.L_155 - .L_154)
.L_154:
        /*004c*/ 	.word	0x00000000
        /*0050*/ 	.short	0x0000
        /*0052*/ 	.short	0x0000
        /*0054*/ 	.byte	0x00, 0xf5, 0x21, 0x00


	//----- nvinfo : EIATTR_SPARSE_MMA_MASK
	.align		4
.L_155:
        /*0058*/ 	.byte	0x03, 0x50
        /*005a*/ 	.short	0x0000


	//----- nvinfo : EIATTR_MAXREG_COUNT
	.align		4
        /*005c*/ 	.byte	0x03, 0x1b
        /*005e*/ 	.short	0x00ff


	//----- nvinfo : EIATTR_MERCURY_ISA_VERSION
	.align		4
        /*0060*/ 	.byte	0x03, 0x5f
        /*0062*/ 	.short	0x0101


	//----- nvinfo : EIATTR_VRC_CTA_INIT_COUNT
	.align		4
        /*0064*/ 	.byte	0x02, 0x4a
	.zero		1
	.zero		1


	//----- nvinfo : EIATTR_EXIT_INSTR_OFFSETS
	.align		4
        /*0068*/ 	.byte	0x04, 0x1c
        /*006a*/ 	.short	(.L_157 - .L_156)


	//   ....[0]....
.L_156:
        /*006c*/ 	.word	0x000000b0


	//   ....[1]....
        /*0070*/ 	.word	0x000001d0


	//----- nvinfo : EIATTR_CBANK_PARAM_SIZE
	.align		4
.L_157:
        /*0074*/ 	.byte	0x03, 0x19
        /*0076*/ 	.short	0x0024


	//----- nvinfo : EIATTR_PARAM_CBANK
	.align		4
        /*0078*/ 	.byte	0x04, 0x0a
        /*007a*/ 	.short	(.L_159 - .L_158)
	.align		4
.L_158:
        /*007c*/ 	.word	index@(.nv.constant0._Z10xpby_cmplxPKdddPdi)
        /*0080*/ 	.short	0x0380
        /*0082*/ 	.short	0x0024


	//----- nvinfo : EIATTR_SW_WAR
	.align		4
.L_159:
        /*0084*/ 	.byte	0x04, 0x36
        /*0086*/ 	.short	(.L_161 - .L_160)
.L_160:
        /*0088*/ 	.word	0x00000008
.L_161:


//--------------------- .nv.info._Z9xpby_realPKddPdi --------------------------
	.section	.nv.info._Z9xpby_realPKddPdi,"",@"SHT_CUDA_INFO"
	.sectionflags	@""
	.align	4


	//----- nvinfo : EIATTR_CUDA_API_VERSION
	.align		4
        /*0000*/ 	.byte	0x04, 0x37
        /*0002*/ 	.short	(.L_163 - .L_162)
.L_162:
        /*0004*/ 	.word	0x00000082


	//----- nvinfo : EIATTR_KPARAM_INFO
	.align		4
.L_163:
        /*0008*/ 	.byte	0x04, 0x17
        /*000a*/ 	.short	(.L_165 - .L_164)
.L_164:
        /*000c*/ 	.word	0x00000000
        /*0010*/ 	.short	0x0003
        /*0012*/ 	.short	0x0018
        /*0014*/ 	.byte	0x00, 0xf0, 0x11, 0x00


	//----- nvinfo : EIATTR_KPARAM_INFO
	.align		4
.L_165:
        /*0018*/ 	.byte	0x04, 0x17
        /*001a*/ 	.short	(.L_167 - .L_166)
.L_166:
        /*001c*/ 	.word	0x00000000
        /*0020*/ 	.short	0x0002
        /*0022*/ 	.short	0x0010
        /*0024*/ 	.byte	0x00, 0xf5, 0x21, 0x00


	//----- nvinfo : EIATTR_KPARAM_INFO
	.align		4
.L_167:
        /*0028*/ 	.byte	0x04, 0x17
        /*002a*/ 	.short	(.L_169 - .L_168)
.L_168:
        /*002c*/ 	.word	0x00000000
        /*0030*/ 	.short	0x0001
        /*0032*/ 	.short	0x0008
        /*0034*/ 	.byte	0x00, 0xf0, 0x21, 0x00


	//----- nvinfo : EIATTR_KPARAM_INFO
	.align		4
.L_169:
        /*0038*/ 	.byte	0x04, 0x17
        /*003a*/ 	.short	(.L_171 - .L_170)
.L_170:
        /*003c*/ 	.word	0x00000000
        /*0040*/ 	.short	0x0000
        /*0042*/ 	.short	0x0000
        /*0044*/ 	.byte	0x00, 0xf5, 0x21, 0x00


	//----- nvinfo : EIATTR_SPARSE_MMA_MASK
	.align		4
.L_171:
        /*0048*/ 	.byte	0x03, 0x50
        /*004a*/ 	.short	0x0000


	//----- nvinfo : EIATTR_MAXREG_COUNT
	.align		4
        /*004c*/ 	.byte	0x03, 0x1b
        /*004e*/ 	.short	0x00ff


	//----- nvinfo : EIATTR_MERCURY_ISA_VERSION
	.align		4
        /*0050*/ 	.byte	0x03, 0x5f
        /*0052*/ 	.short	0x0101


	//----- nvinfo : EIATTR_VRC_CTA_INIT_COUNT
	.align		4
        /*0054*/ 	.byte	0x02, 0x4a
	.zero		1
	.zero		1


	//----- nvinfo : EIATTR_EXIT_INSTR_OFFSETS
	.align		4
        /*0058*/ 	.byte	0x04, 0x1c
        /*005a*/ 	.short	(.L_173 - .L_172)


	//   ....[0]....
.L_172:
        /*005c*/ 	.word	0x000000a0


	//   ....[1]....
        /*0060*/ 	.word	0x00000150


	//----- nvinfo : EIATTR_CBANK_PARAM_SIZE
	.align		4
.L_173:
        /*0064*/ 	.byte	0x03, 0x19
        /*0066*/ 	.short	0x001c


	//----- nvinfo : EIATTR_PARAM_CBANK
	.align		4
        /*0068*/ 	.byte	0x04, 0x0a
        /*006a*/ 	.short	(.L_175 - .L_174)
	.align		4
.L_174:
        /*006c*/ 	.word	index@(.nv.constant0._Z9xpby_realPKddPdi)
        /*0070*/ 	.short	0x0380
        /*0072*/ 	.short	0x001c


	//----- nvinfo : EIATTR_SW_WAR
	.align		4
.L_175:
        /*0074*/ 	.byte	0x04, 0x36
        /*0076*/ 	.short	(.L_177 - .L_176)
.L_176:
        /*0078*/ 	.word	0x00000008
.L_177:


//--------------------- .nv.info._Z10hada_cmplxPKdS0_Pdi --------------------------
	.section	.nv.info._Z10hada_cmplxPKdS0_Pdi,"",@"SHT_CUDA_INFO"
	.sectionflags	@""
	.align	4


	//----- nvinfo : EIATTR_CUDA_API_VERSION
	.align		4
        /*0000*/ 	.byte	0x04, 0x37
        /*0002*/ 	.short	(.L_179 - .L_178)
.L_178:
        /*0004*/ 	.word	0x00000082


	//----- nvinfo : EIATTR_KPARAM_INFO
	.align		4
.L_179:
        /*0008*/ 	.byte	0x04, 0x17
        /*000a*/ 	.short	(.L_181 - .L_180)
.L_180:
        /*000c*/ 	.word	0x00000000
        /*0010*/ 	.short	0x0003
        /*0012*/ 	.short	0x0018
        /*0014*/ 	.byte	0x00, 0xf0, 0x11, 0x00


	//----- nvinfo : EIATTR_KPARAM_INFO
	.align		4
.L_181:
        /*0018*/ 	.byte	0x04, 0x17
        /*001a*/ 	.short	(.L_183 - .L_182)
.L_182:
        /*001c*/ 	.word	0x00000000
        /*0020*/ 	.short	0x0002
        /*0022*/ 	.short	0x0010
        /*0024*/ 	.byte	0x00, 0xf5, 0x21, 0x00


	//----- nvinfo : EIATTR_KPARAM_INFO
	.align		4
.L_183:
        /*0028*/ 	.byte	0x04, 0x17
        /*002a*/ 	.short	(.L_185 - .L_184)
.L_184:
        /*002c*/ 	.word	0x00000000
        /*0030*/ 	.short	0x0001
        /*0032*/ 	.short	0x0008
        /*0034*/ 	.byte	0x00, 0xf5, 0x21, 0x00


	//----- nvinfo : EIATTR_KPARAM_INFO
	.align		4
.L_185:
        /*0038*/ 	.byte	0x04, 0x17
        /*003a*/ 	.short	(.L_187 - .L_186)
.L_186:
        /*003c*/ 	.word	0x00000000
        /*0040*/ 	.short	0x0000
        /*0042*/ 	.short	0x0000
        /*0044*/ 	.byte	0x00, 0xf5, 0x21, 0x00


	//----- nvinfo : EIATTR_SPARSE_MMA_MASK
	.align		4
.L_187:
        /*0048*/ 	.byte	0x03, 0x50
        /*004a*/ 	.short	0x0000


	//----- nvinfo : EIATTR_MAXREG_COUNT
	.align		4
        /*004c*/ 	.byte	0x03, 0x1b
        /*004e*/ 	.short	0x00ff


	//----- nvinfo : EIATTR_MERCURY_ISA_VERSION
	.align		4
        /*0050*/ 	.byte	0x03, 0x5f
        /*0052*/ 	.short	0x0101


	//----- nvinfo : EIATTR_VRC_CTA_INIT_COUNT
	.align		4
        /*0054*/ 	.byte	0x02, 0x4a
	.zero		1
	.zero		1


	//----- nvinfo : EIATTR_EXIT_INSTR_OFFSETS
	.align		4
        /*0058*/ 	.byte	0x04, 0x1c
        /*005a*/ 	.short	(.L_189 - .L_188)


	//   ....[0]....
.L_188:
        /*005c*/ 	.word	0x000000a0


	//   ....[1]....
        /*0060*/ 	.word	0x000001c0


	//   ....[2]....
        /*0064*/ 	.word	0x000002a0


	//----- nvinfo : EIATTR_CRS_STACK_SIZE
	.align		4
.L_189:
        /*0068*/ 	.byte	0x04, 0x1e
        /*006a*/ 	.short	(.L_191 - .L_190)
.L_190:
        /*006c*/ 	.word	0x00000000


	//----- nvinfo : EIATTR_CBANK_PARAM_SIZE
	.align		4
.L_191:
        /*0070*/ 	.byte	0x03, 0x19
        /*0072*/ 	.short	0x001c


	//----- nvinfo : EIATTR_PARAM_CBANK
	.align		4
        /*0074*/ 	.byte	0x04, 0x0a
        /*0076*/ 	.short	(.L_193 - .L_192)
	.align		4
.L_192:
        /*0078*/ 	.word	index@(.nv.constant0._Z10hada_cmplxPKdS0_Pdi)
        /*007c*/ 	.short	0x0380
        /*007e*/ 	.short	0x001c


	//----- nvinfo : EIATTR_SW_WAR
	.align		4
.L_193:
        /*0080*/ 	.byte	0x04, 0x36
        /*0082*/ 	.short	(.L_195 - .L_194)
.L_194:
        /*0084*/ 	.word	0x00000008
.L_195:


//--------------------- .nv.info._Z9hada_realPKdS0_Pdi --------------------------
	.section	.nv.info._Z9hada_realPKdS0_Pdi,"",@"SHT_CUDA_INFO"
	.sectionflags	@""
	.align	4


	//----- nvinfo : EIATTR_CUDA_API_VERSION
	.align		4
        /*0000*/ 	.byte	0x04, 0x37
        /*0002*/ 	.short	(.L_197 - .L_196)
.L_196:
        /*0004*/ 	.word	0x00000082


	//----- nvinfo : EIATTR_KPARAM_INFO
	.align		4
.L_197:
        /*0008*/ 	.byte	0x04, 0x17
        /*000a*/ 	.short	(.L_199 - .L_198)
.L_198:
        /*000c*/ 	.word	0x00000000
        /*0010*/ 	.short	0x0003
        /*0012*/ 	.short	0x0018
        /*0014*/ 	.byte	0x00, 0xf0, 0x11, 0x00


	//----- nvinfo : EIATTR_KPARAM_INFO
	.align		4
.L_199:
        /*0018*/ 	.byte	0x04, 0x17
        /*001a*/ 	.short	(.L_201 - .L_200)
.L_200:
        /*001c*/ 	.word	0x00000000
        /*0020*/ 	.short	0x0002
        /*0022*/ 	.short	0x0010
        /*0024*/ 	.byte	0x00, 0xf5, 0x21, 0x00


	//----- nvinfo : EIATTR_KPARAM_INFO
	.align		4
.L_201:
        /*0028*/ 	.byte	0x04, 0x17
        /*002a*/ 	.short	(.L_203 - .L_202)
.L_202:
        /*002c*/ 	.word	0x00000000
        /*0030*/ 	.short	0x0001
        /*0032*/ 	.short	0x0008
        /*0034*/ 	.byte	0x00, 0xf5, 0x21, 0x00


	//----- nvinfo : EIATTR_KPARAM_INFO
	.align		4
.L_203:
        /*0038*/ 	.byte	0x04, 0x17
        /*003a*/ 	.short	(.L_205 - .L_204)
.L_204:
        /*003c*/ 	.word	0x00000000
        /*0040*/ 	.short	0x0000
        /*0042*/ 	.short	0x0000
        /*0044*/ 	.byte	0x00, 0xf5, 0x21, 0x00


	//----- nvinfo : EIATTR_SPARSE_MMA_MASK
	.align		4
.L_205:
        /*0048*/ 	.byte	0x03, 0x50
        /*004a*/ 	.short	0x0000


	//----- nvinfo : EIATTR_MAXREG_COUNT
	.align		4
        /*004c*/ 	.byte	0x03, 0x1b
        /*004e*/ 	.short	0x00ff


	//----- nvinfo : EIATTR_MERCURY_ISA_VERSION
	.align		4
        /*0050*/ 	.byte	0x03, 0x5f
        /*0052*/ 	.short	0x0101


	//----- nvinfo : EIATTR_VRC_CTA_INIT_COUNT
	.align		4
        /*0054*/ 	.byte	0x02, 0x4a
	.zero		1
	.zero		1


	//----- nvinfo : EIATTR_EXIT_INSTR_OFFSETS
	.align		4
        /*0058*/ 	.byte	0x04, 0x1c
        /*005a*/ 	.short	(.L_207 - .L_206)


	//   ....[0]....
.L_206:
        /*005c*/ 	.word	0x000000a0


	//   ....[1]....
        /*0060*/ 	.word	0x00000160


	//----- nvinfo : EIATTR_CBANK_PARAM_SIZE
	.align		4
.L_207:
        /*0064*/ 	.byte	0x03, 0x19
        /*0066*/ 	.short	0x001c


	//----- nvinfo : EIATTR_PARAM_CBANK
	.align		4
        /*0068*/ 	.byte	0x04, 0x0a
        /*006a*/ 	.short	(.L_209 - .L_208)
	.align		4
.L_208:
        /*006c*/ 	.word	index@(.nv.constant0._Z9hada_realPKdS0_Pdi)
        /*0070*/ 	.short	0x0380
        /*0072*/ 	.short	0x001c


	//----- nvinfo : EIATTR_SW_WAR
	.align		4
.L_209:
        /*0074*/ 	.byte	0x04, 0x36
        /*0076*/ 	.short	(.L_211 - .L_210)
.L_210:
        /*0078*/ 	.word	0x00000008
.L_211:


//--------------------- .nv.info._Z10real32to64PKjPmi --------------------------
	.section	.nv.info._Z10real32to64PKjPmi,"",@"SHT_CUDA_INFO"
	.sectionflags	@""
	.align	4


	//----- nvinfo : EIATTR_CUDA_API_VERSION
	.align		4
        /*0000*/ 	.byte	0x04, 0x37
        /*0002*/ 	.short	(.L_213 - .L_212)
.L_212:
        /*0004*/ 	.word	0x00000082


	//----- nvinfo : EIATTR_KPARAM_INFO
	.align		4
.L_213:
        /*0008*/ 	.byte	0x04, 0x17
        /*000a*/ 	.short	(.L_215 - .L_214)
.L_214:
        /*000c*/ 	.word	0x00000000
        /*0010*/ 	.short	0x0002
        /*0012*/ 	.short	0x0010
        /*0014*/ 	.byte	0x00, 0xf0, 0x11, 0x00


	//----- nvinfo : EIATTR_KPARAM_INFO
	.align		4
.L_215:
        /*0018*/ 	.byte	0x04, 0x17
        /*001a*/ 	.short	(.L_217 - .L_216)
.L_216:
        /*001c*/ 	.word	0x00000000
        /*0020*/ 	.short	0x0001
        /*0022*/ 	.short	0x0008
        /*0024*/ 	.byte	0x00, 0xf5, 0x21, 0x00


	//----- nvinfo : EIATTR_KPARAM_INFO
	.align		4
.L_217:
        /*0028*/ 	.byte	0x04, 0x17
        /*002a*/ 	.short	(.L_219 - .L_218)
.L_218:
        /*002c*/ 	.word	0x00000000
        /*0030*/ 	.short	0x0000
        /*0032*/ 	.short	0x0000
        /*0034*/ 	.byte	0x00, 0xf5, 0x21, 0x00


	//----- nvinfo : EIATTR_SPARSE_MMA_MASK
	.align		4
.L_219:
        /*0038*/ 	.byte	0x03, 0x50
        /*003a*/ 	.short	0x0000


	//----- nvinfo : EIATTR_MAXREG_COUNT
	.align		4
        /*003c*/ 	.byte	0x03, 0x1b
        /*003e*/ 	.short	0x00ff


	//----- nvinfo : EIATTR_MERCURY_ISA_VERSION
	.align		4
        /*0040*/ 	.byte	0x03, 0x5f
        /*0042*/ 	.short	0x0101


	//----- nvinfo : EIATTR_VRC_CTA_INIT_COUNT
	.align		4
        /*0044*/ 	.byte	0x02, 0x4a
	.zero		1
	.zero		1


	//----- nvinfo : EIATTR_EXIT_INSTR_OFFSETS
	.align		4
        /*0048*/ 	.byte	0x04, 0x1c
        /*004a*/ 	.short	(.L_221 - .L_220)


	//   ....[0]....
.L_220:
        /*004c*/ 	.word	0x000000a0


	//   ....[1]....
        /*0050*/ 	.word	0x000001b0


	//----- nvinfo : EIATTR_CBANK_PARAM_SIZE
	.align		4
.L_221:
        /*0054*/ 	.byte	0x03, 0x19
        /*0056*/ 	.short	0x0014


	//----- nvinfo : EIATTR_PARAM_CBANK
	.align		4
        /*0058*/ 	.byte	0x04, 0x0a
        /*005a*/ 	.short	(.L_223 - .L_222)
	.align		4
.L_222:
        /*005c*/ 	.word	index@(.nv.constant0._Z10real32to64PKjPmi)
        /*0060*/ 	.short	0x0380
        /*0062*/ 	.short	0x0014


	//----- nvinfo : EIATTR_SW_WAR
	.align		4
.L_223:
        /*0064*/ 	.byte	0x04, 0x36
        /*0066*/ 	.short	(.L_225 - .L_224)
.L_224:
        /*0068*/ 	.word	0x00000008
.L_225:


//--------------------- .nv.info._Z10real64to32PKdPfi --------------------------
	.section	.nv.info._Z10real64to32PKdPfi,"",@"SHT_CUDA_INFO"
	.sectionflags	@""
	.align	4


	//----- nvinfo : EIATTR_CUDA_API_VERSION
	.align		4
        /*0000*/ 	.byte	0x04, 0x37
        /*0002*/ 	.short	(.L_227 - .L_226)
.L_226:
        /*0004*/ 	.word	0x00000082


	//----- nvinfo : EIATTR_KPARAM_INFO
	.align		4
.L_227:
        /*0008*/ 	.byte	0x04, 0x17
        /*000a*/ 	.short	(.L_229 - .L_228)
.L_228:
        /*000c*/ 	.word	0x00000000
        /*0010*/ 	.short	0x0002
        /*0012*/ 	.short	0x0010
        /*0014*/ 	.byte	0x00, 0xf0, 0x11, 0x00


	//----- nvinfo : EIATTR_KPARAM_INFO
	.align		4
.L_229:
        /*0018*/ 	.byte	0x04, 0x17
        /*001a*/ 	.short	(.L_231 - .L_230)
.L_230:
        /*001c*/ 	.word	0x00000000
        /*0020*/ 	.short	0x0001
        /*0022*/ 	.short	0x0008
        /*0024*/ 	.byte	0x00, 0xf5, 0x21, 0x00


	//----- nvinfo : EIATTR_KPARAM_INFO
	.align		4
.L_231:
        /*0028*/ 	.byte	0x04, 0x17
        /*002a*/ 	.short	(.L_233 - .L_232)
.L_232:
        /*002c*/ 	.word	0x00000000
        /*0030*/ 	.short	0x0000
        /*0032*/ 	.short	0x0000
        /*0034*/ 	.byte	0x00, 0xf5, 0x21, 0x00


	//----- nvinfo : EIATTR_SPARSE_MMA_MASK
	.align		4
.L_233:
        /*0038*/ 	.byte	0x03, 0x50
        /*003a*/ 	.short	0x0000


	//----- nvinfo : EIATTR_MAXREG_COUNT
	.align		4
        /*003c*/ 	.byte	0x03, 0x1b
        /*003e*/ 	.short	0x00ff


	//----- nvinfo : EIATTR_MERCURY_ISA_VERSION
	.align		4
        /*0040*/ 	.byte	0x03, 0x5f
        /*0042*/ 	.short	0x0101


	//----- nvinfo : EIATTR_VRC_CTA_INIT_COUNT
	.align		4
        /*0044*/ 	.byte	0x02, 0x4a
	.zero		1
	.zero		1


	//----- nvinfo : EIATTR_EXIT_INSTR_OFFSETS
	.align		4
        /*0048*/ 	.byte	0x04, 0x1c
        /*004a*/ 	.short	(.L_235 - .L_234)


	//   ....[0]....
.L_234:
        /*004c*/ 	.word	0x000000a0


	//   ....[1]....
        /*0050*/ 	.word	0x00000130


	//----- nvinfo : EIATTR_CBANK_PARAM_SIZE
	.align		4
.L_235:
        /*0054*/ 	.byte	0x03, 0x19
        /*0056*/ 	.short	0x0014


	//----- nvinfo : EIATTR_PARAM_CBANK
	.align		4
        /*0058*/ 	.byte	0x04, 0x0a
        /*005a*/ 	.short	(.L_237 - .L_236)
	.align		4
.L_236:
        /*005c*/ 	.word	index@(.nv.constant0._Z10real64to32PKdPfi)
        /*0060*/ 	.short	0x0380
        /*0062*/ 	.short	0x0014


	//----- nvinfo : EIATTR_SW_WAR
	.align		4
.L_237:
        /*0064*/ 	.byte	0x04, 0x36
        /*0066*/ 	.short	(.L_239 - .L_238)
.L_238:
        /*0068*/ 	.word	0x00000008
.L_239:


//--------------------- .nv.callgraph             --------------------------
	.section	.nv.callgraph,"",@"SHT_CUDA_CALLGRAPH"
	.align	4
	.sectionentsize	8
	.align		4
        /*0000*/ 	.word	0x00000000
	.align		4
        /*0004*/ 	.word	0xffffffff
	.align		4
        /*0008*/ 	.word	0x00000000
	.align		4
        /*000c*/ 	.word	0xfffffffe
	.align		4
        /*0010*/ 	.word	0x00000000
	.align		4
        /*0014*/ 	.word	0xfffffffd
	.align		4
        /*0018*/ 	.word	0x00000000
	.align		4
        /*001c*/ 	.word	0xfffffffc


//--------------------- .text._Z11reduce_realPddi --------------------------
	.section	.text._Z11reduce_realPddi,"ax",@progbits
	.align	128
        .global         _Z11reduce_realPddi
        .type           _Z11reduce_realPddi,@function
        .size           _Z11reduce_realPddi,(.L_x_14 - _Z11reduce_realPddi)
        .other          _Z11reduce_realPddi,@"STO_CUDA_ENTRY STV_DEFAULT"
_Z11reduce_realPddi:
.text._Z11reduce_realPddi:
[----:B------:R-:W-:Y:S01]  /*0000*/  LDC R1, c[0x0][0x37c] ;  /* 0x0000df00ff017b82 */ /* 0x000fe20000000800 */
[----:B------:R-:W0:Y:S01]  /*0010*/  S2R R0, SR_TID.Y ;  /* 0x0000000000007919 */ /* 0x000e220000002200 */
[----:B------:R-:W1:Y:S06]  /*0020*/  LDCU UR5, c[0x0][0x360] ;  /* 0x00006c00ff0577ac */ /* 0x000e6c0008000800 */
[----:B------:R-:W2:Y:S01]  /*0030*/  LDC.64 R8, c[0x0][0x380] ;  /* 0x0000e000ff087b82 */ /* 0x000ea20000000a00 */
[----:B------:R-:W0:Y:S01]  /*0040*/  S2R R5, SR_TID.X ;  /* 0x0000000000057919 */ /* 0x000e220000002100 */
[----:B------:R-:W1:Y:S01]  /*0050*/  LDCU UR4, c[0x0][0x364] ;  /* 0x00006c80ff0477ac */ /* 0x000e620008000800 */
[----:B------:R-:W3:Y:S01]  /*0060*/  S2R R3, SR_CTAID.X ;  /* 0x0000000000037919 */ /* 0x000ee20000002500 */
[----:B------:R-:W4:Y:S01]  /*0070*/  LDCU.64 UR8, c[0x0][0x358] ;  /* 0x00006b00ff0877ac */ /* 0x000f220008000a00 */
[----:B------:R-:W-:Y:S01]  /*0080*/  UMOV UR6, 0x1 ;  /* 0x0000000100067882 */ /* 0x000fe20000000000 */
[----:B-1----:R-:W-:-:S02]  /*0090*/  UIMAD UR4, UR5, UR4, URZ ;  /* 0x00000004050472a4 */ /* 0x002fc4000f8e02ff */
[----:B0-----:R-:W-:-:S04]  /*00a0*/  IMAD R0, R0, UR5, R5 ;  /* 0x0000000500007c24 */ /* 0x001fc8000f8e0205 */
[----:B---3--:R-:W-:-:S05]  /*00b0*/  IMAD R0, R3, UR4, R0 ;  /* 0x0000000403007c24 */ /* 0x008fca000f8e0200 */
[----:B----4-:R-:W-:-:S07]  /*00c0*/  SHF.L.U32 R10, R0, 0x1, RZ ;  /* 0x00000001000a7819 */ /* 0x010fce00000006ff */
.L_x_2:
[----:B------:R-:W-:Y:S01]  /*00d0*/  ISETP.GE.AND P0, PT, R0, UR4, PT ;  /* 0x0000000400007c0c */ /* 0x000fe2000bf06270 */
[----:B------:R-:W-:-:S12]  /*00e0*/  BSSY.RECONVERGENT B0, `(.L_x_0) ;  /* 0x000000a000007945 */ /* 0x000fd80003800200 */
[----:B0-----:R-:W-:Y:S05]  /*00f0*/  @P0 BRA `(.L_x_1) ;  /* 0x0000000000200947 */ /* 0x001fea0003800000 */
[----:B------:R-:W-:-:S05]  /*0100*/  IMAD R5, R10, UR6, RZ ;  /* 0x000000060a057c24 */ /* 0x000fca000f8e02ff */
[C---:B------:R-:W-:Y:S01]  /*0110*/  IADD3 R3, PT, PT, R5.reuse, UR6, RZ ;  /* 0x0000000605037c10 */ /* 0x040fe2000fffe0ff */
[----:B--2---:R-:W-:-:S04]  /*0120*/  IMAD.WIDE R4, R5, 0x8, R8 ;  /* 0x0000000805047825 */ /* 0x004fc800078e0208 */
[----:B------:R-:W-:Y:S01]  /*0130*/  IMAD.WIDE R2, R3, 0x8, R8 ;  /* 0x0000000803027825 */ /* 0x000fe200078e0208 */
[----:B------:R-:W2:Y:S05]  /*0140*/  LDG.E.64 R6, desc[UR8][R4.64] ;  /* 0x0000000804067981 */ /* 0x000eaa000c1e1b00 */
[----:B------:R-:W2:Y:S02]  /*0150*/  LDG.E.64 R2, desc[UR8][R2.64] ;  /* 0x0000000802027981 */ /* 0x000ea4000c1e1b00 */
[----:B--2---:R-:W-:-:S07]  /*0160*/  DADD R6, R2, R6 ;  /* 0x0000000002067229 */ /* 0x004fce0000000006 */
[----:B------:R0:W-:Y:S04]  /*0170*/  STG.E.64 desc[UR8][R4.64], R6 ;  /* 0x0000000604007986 */ /* 0x0001e8000c101b08 */
.L_x_1:
[----:B------:R-:W-:Y:S05]  /*0180*/  BSYNC.RECONVERGENT B0 ;  /* 0x0000000000007941 */ /* 0x000fea0003800200 */
.L_x_0:
[----:B------:R-:W-:Y:S01]  /*0190*/  BAR.SYNC.DEFER_BLOCKING 0x0 ;  /* 0x0000000000007b1d */ /* 0x000fe20000010000 */
[----:B------:R-:W-:Y:S02]  /*01a0*/  UISETP.GT.U32.AND UP0, UPT, UR4, 0x1, UPT ;  /* 0x000000010400788c */ /* 0x000fe4000bf04070 */
[----:B------:R-:W-:Y:S02]  /*01b0*/  USHF.R.U32.HI UR5, URZ, 0x1, UR4 ;  /* 0x00000001ff057899 */ /* 0x000fe40008011604 */
[----:B------:R-:W-:-:S05]  /*01c0*/  USHF.L.U32 UR6, UR6, 0x1, URZ ;  /* 0x0000000106067899 */ /* 0x000fca00080006ff */
[----:B------:R-:W-:Y:S01]  /*01d0*/  UMOV UR4, UR5 ;  /* 0x0000000500047c82 */ /* 0x000fe20008000000 */
[----:B------:R-:W-:Y:S06]  /*01e0*/  BRA.U UP0, `(.L_x_2) ;  /* 0xfffffffd00b87547 */ /* 0x000fec000b83ffff */
[----:B------:R-:W-:Y:S05]  /*01f0*/  EXIT ;  /* 0x000000000000794d */ /* 0x000fea0003800000 */
.L_x_3:
[----:B------:R-:W-:-:S00]  /*0200*/  BRA `(.L_x_3) ;  /* 0xfffffffc00fc7947 */ /* 0x000fc0000383ffff */
[----:B------:R-:W-:-:S00]  /*0210*/  NOP ;  /* 0x0000000000007918 */ /* 0x000fc00000000000 */
        /* <DEDUP_REMOVED lines=14> */
.L_x_14:


//--------------------- .text._Z14x_update_cmplxPKdS0_ddddPdi --------------------------
	.section	.text._Z14x_update_cmplxPKdS0_ddddPdi,"ax",@progbits
	.align	128
        .global         _Z14x_update_cmplxPKdS0_ddddPdi
        .type           _Z14x_update_cmplxPKdS0_ddddPdi,@function
        .size           _Z14x_update_cmplxPKdS0_ddddPdi,(.L_x_15 - _Z14x_update_cmplxPKdS0_ddddPdi)
        .other          _Z14x_update_cmplxPKdS0_ddddPdi,@"STO_CUDA_ENTRY STV_DEFAULT"
_Z14x_update_cmplxPKdS0_ddddPdi:
.text._Z14x_update_cmplxPKdS0_ddddPdi:
[----:B------:R-:W-:Y:S01]  /*0000*/  LDC R1, c[0x0][0x37c] ;  /* 0x0000df00ff017b82 */ /* 0x000fe20000000800 */
[----:B------:R-:W0:Y:S01]  /*0010*/  S2R R0, SR_CTAID.X ;  /* 0x0000000000007919 */ /* 0x000e220000002500 */
[----:B------:R-:W1:Y:S01]  /*0020*/  LDCU UR4, c[0x0][0x360] ;  /* 0x00006c00ff0477ac */ /* 0x000e620008000800 */
[----:B------:R-:W0:Y:S01]  /*0030*/  S2R R3, SR_TID.Y ;  /* 0x0000000000037919 */ /* 0x000e220000002200 */
[----:B------:R-:W0:Y:S01]  /*0040*/  LDCU UR5, c[0x0][0x364] ;  /* 0x00006c80ff0577ac */ /* 0x000e220008000800 */
[----:B------:R-:W1:Y:S01]  /*0050*/  S2R R5, SR_TID.X ;  /* 0x0000000000057919 */ /* 0x000e620000002100 */
[----:B------:R-:W2:Y:S01]  /*0060*/  LDCU UR6, c[0x0][0x3b8] ;  /* 0x00007700ff0677ac */ /* 0x000ea20008000800 */
[----:B0-----:R-:W-:-:S04]  /*0070*/  IMAD R0, R0, UR5, R3 ;  /* 0x0000000500007c24 */ /* 0x001fc8000f8e0203 */
[----:B-1----:R-:W-:-:S05]  /*0080*/  IMAD R0, R0, UR4, R5 ;  /* 0x0000000400007c24 */ /* 0x002fca000f8e0205 */
[----:B------:R-:W-:-:S04]  /*0090*/  SHF.L.U32 R15, R0, 0x1, RZ ;  /* 0x00000001000f7819 */ /* 0x000fc800000006ff */
[----:B--2---:R-:W-:-:S13]  /*00a0*/  ISETP.GE.AND P0, PT, R15, UR6, PT ;  /* 0x000000060f007c0c */ /* 0x004fda000bf06270 */
[----:B------:R-:W-:Y:S05]  /*00b0*/  @P0 EXIT ;  /* 0x000000000000094d */ /* 0x000fea0003800000 */
[----:B------:R-:W0:Y:S01]  /*00c0*/  LDC.64 R2, c[0x0][0x3b0] ;  /* 0x0000ec00ff027b82 */ /* 0x000e220000000a00 */
[----:B------:R-:W1:Y:S01]  /*00d0*/  LDCU.64 UR4, c[0x0][0x358] ;  /* 0x00006b00ff0477ac */ /* 0x000e620008000a00 */
[----:B------:R-:W2:Y:S06]  /*00e0*/  LDCU.128 UR8, c[0x0][0x390] ;  /* 0x00007200ff0877ac */ /* 0x000eac0008000c00 */
[----:B------:R-:W3:Y:S01]  /*00f0*/  LDC.64 R6, c[0x0][0x380] ;  /* 0x0000e000ff067b82 */ /* 0x000ee20000000a00 */
[----:B------:R-:W4:Y:S07]  /*0100*/  LDCU.128 UR12, c[0x0][0x3a0] ;  /* 0x00007400ff0c77ac */ /* 0x000f2e0008000c00 */
[----:B------:R-:W5:Y:S01]  /*0110*/  LDC.64 R4, c[0x0][0x388] ;  /* 0x0000e200ff047b82 */ /* 0x000f620000000a00 */
[----:B0-----:R-:W-:-:S05]  /*0120*/  IMAD.WIDE R2, R15, 0x8, R2 ;  /* 0x000000080f027825 */ /* 0x001fca00078e0202 */
[----:B-1----:R-:W2:Y:S01]  /*0130*/  LDG.E.64 R8, desc[UR4][R2.64] ;  /* 0x0000000402087981 */ /* 0x002ea2000c1e1b00 */
[----:B---3--:R-:W-:-:S05]  /*0140*/  IMAD.WIDE R6, R15, 0x8, R6 ;  /* 0x000000080f067825 */ /* 0x008fca00078e0206 */
[----:B------:R-:W2:Y:S04]  /*0150*/  LDG.E.64 R10, desc[UR4][R6.64] ;  /* 0x00000004060a7981 */ /* 0x000ea8000c1e1b00 */
[----:B------:R-:W3:Y:S01]  /*0160*/  LDG.E.64 R12, desc[UR4][R6.64+0x8] ;  /* 0x00000804060c7981 */ /* 0x000ee2000c1e1b00 */
[----:B-----5:R-:W-:-:S05]  /*0170*/  IMAD.WIDE R4, R15, 0x8, R4 ;  /* 0x000000080f047825 */ /* 0x020fca00078e0204 */
[----:B------:R-:W4:Y:S01]  /*0180*/  LDG.E.64 R14, desc[UR4][R4.64] ;  /* 0x00000004040e7981 */ /* 0x000f22000c1e1b00 */
[----:B--2---:R-:W-:-:S03]  /*0190*/  DFMA R8, R10, UR8, R8 ;  /* 0x000000080a087c2b */ /* 0x004fc60008000008 */
[----:B------:R-:W2:Y:S05]  /*01a0*/  LDG.E.64 R10, desc[UR4][R2.64+0x8] ;  /* 0x00000804020a7981 */ /* 0x000eaa000c1e1b00 */
[----:B---3--:R-:W-:-:S08]  /*01b0*/  DFMA R8, -R12, UR10, R8 ;  /* 0x0000000a0c087c2b */ /* 0x008fd00008000108 */
[----:B----4-:R-:W-:-:S08]  /*01c0*/  DFMA R8, R14, UR12, R8 ;  /* 0x0000000c0e087c2b */ /* 0x010fd00008000008 */
[----:B------:R-:W-:-:S07]  /*01d0*/  DFMA R8, -R14, UR14, R8 ;  /* 0x0000000e0e087c2b */ /* 0x000fce0008000108 */
[----:B------:R-:W-:Y:S04]  /*01e0*/  STG.E.64 desc[UR4][R2.64], R8 ;  /* 0x0000000802007986 */ /* 0x000fe8000c101b04 */
[----:B------:R-:W2:Y:S04]  /*01f0*/  LDG.E.64 R12, desc[UR4][R6.64+0x8] ;  /* 0x00000804060c7981 */ /* 0x000ea8000c1e1b00 */
[----:B------:R-:W3:Y:S04]  /*0200*/  LDG.E.64 R14, desc[UR4][R6.64] ;  /* 0x00000004060e7981 */ /* 0x000ee8000c1e1b00 */
[----:B------:R-:W4:Y:S04]  /*0210*/  LDG.E.64 R16, desc[UR4][R4.64+0x8] ;  /* 0x0000080404107981 */ /* 0x000f28000c1e1b00 */
[----:B------:R-:W5:Y:S01]  /*0220*/  LDG.E.64 R18, desc[UR4][R4.64] ;  /* 0x0000000404127981 */ /* 0x000f62000c1e1b00 */
[----:B--2---:R-:W-:-:S08]  /*0230*/  DFMA R10, R12, UR8, R10 ;  /* 0x000000080c0a7c2b */ /* 0x004fd0000800000a */
[----:B---3--:R-:W-:-:S08]  /*0240*/  DFMA R10, R14, UR10, R10 ;  /* 0x0000000a0e0a7c2b */ /* 0x008fd0000800000a */
[----:B----4-:R-:W-:-:S08]  /*0250*/  DFMA R10, R16, UR12, R10 ;  /* 0x0000000c100a7c2b */ /* 0x010fd0000800000a */
[----:B-----5:R-:W-:-:S07]  /*0260*/  DFMA R10, R18, UR14, R10 ;  /* 0x0000000e120a7c2b */ /* 0x020fce000800000a */
[----:B------:R-:W-:Y:S01]  /*0270*/  STG.E.64 desc[UR4][R2.64+0x8], R10 ;  /* 0x0000080a02007986 */ /* 0x000fe2000c101b04 */
[----:B------:R-:W-:Y:S05]  /*0280*/  EXIT ;  /* 0x000000000000794d */ /* 0x000fea0003800000 */
.L_x_4:
        /* <DEDUP_REMOVED lines=15> */
.L_x_15:


//--------------------- .text._Z14p_update_cmplxPKdS0_ddddPdi --------------------------
	.section	.text._Z14p_update_cmplxPKdS0_ddddPdi,"ax",@progbits
	.align	128
        .global         _Z14p_update_cmplxPKdS0_ddddPdi
        .type           _Z14p_update_cmplxPKdS0_ddddPdi,@function
        .size           _Z14p_update_cmplxPKdS0_ddddPdi,(.L_x_16 - _Z14p_update_cmplxPKdS0_ddddPdi)
        .other          _Z14p_update_cmplxPKdS0_ddddPdi,@"STO_CUDA_ENTRY STV_DEFAULT"
_Z14p_update_cmplxPKdS0_ddddPdi:
.text._Z14p_update_cmplxPKdS0_ddddPdi:
        /* <DEDUP_REMOVED lines=20> */
[----:B---3--:R-:W-:-:S03]  /*0140*/  IMAD.WIDE R2, R17, 0x8, R2 ;  /* 0x0000000811027825 */ /* 0x008fc600078e0202 */
[----:B------:R-:W3:Y:S04]  /*0150*/  LDG.E.64 R10, desc[UR4][R6.64+0x8] ;  /* 0x00000804060a7981 */ /* 0x000ee8000c1e1b00 */
[----:B------:R-:W2:Y:S04]  /*0160*/  LDG.E.64 R4, desc[UR4][R2.64] ;  /* 0x0000000402047981 */ /* 0x000ea8000c1e1b00 */
[----:B------:R-:W3:Y:S01]  /*0170*/  LDG.E.64 R12, desc[UR4][R2.64+0x8] ;  /* 0x00000804020c7981 */ /* 0x000ee2000c1e1b00 */
[----:B-----5:R-:W-:-:S05]  /*0180*/  IMAD.WIDE R14, R17, 0x8, R14 ;  /* 0x00000008110e7825 */ /* 0x020fca00078e020e */
[----:B------:R-:W4:Y:S01]  /*0190*/  LDG.E.64 R16, desc[UR4][R14.64] ;  /* 0x000000040e107981 */ /* 0x000f22000c1e1b00 */
[----:B--2---:R-:W-:Y:S02]  /*01a0*/  DFMA R4, -R8, UR8, R4 ;  /* 0x0000000808047c2b */ /* 0x004fe40008000104 */
[----:B---3--:R-:W-:-:S06]  /*01b0*/  DFMA R12, -R10, UR8, R12 ;  /* 0x000000080a0c7c2b */ /* 0x008fcc000800010c */
[----:B------:R-:W-:Y:S02]  /*01c0*/  DFMA R4, R10, UR10, R4 ;  /* 0x0000000a0a047c2b */ /* 0x000fe40008000004 */
[----:B------:R-:W-:-:S06]  /*01d0*/  DFMA R12, -R8, UR10, R12 ;  /* 0x0000000a080c7c2b */ /* 0x000fcc000800010c */
[----:B----4-:R-:W-:-:S08]  /*01e0*/  DFMA R16, R4, UR12, R16 ;  /* 0x0000000c04107c2b */ /* 0x010fd00008000010 */
[----:B------:R-:W-:-:S07]  /*01f0*/  DFMA R16, -R12, UR14, R16 ;  /* 0x0000000e0c107c2b */ /* 0x000fce0008000110 */
[----:B------:R-:W-:Y:S04]  /*0200*/  STG.E.64 desc[UR4][R2.64], R16 ;  /* 0x0000001002007986 */ /* 0x000fe8000c101b04 */
[----:B------:R-:W2:Y:S02]  /*0210*/  LDG.E.64 R6, desc[UR4][R14.64+0x8] ;  /* 0x000008040e067981 */ /* 0x000ea4000c1e1b00 */
[----:B--2---:R-:W-:-:S08]  /*0220*/  DFMA R6, R12, UR12, R6 ;  /* 0x0000000c0c067c2b */ /* 0x004fd00008000006 */
[----:B------:R-:W-:-:S07]  /*0230*/  DFMA R6, R4, UR14, R6 ;  /* 0x0000000e04067c2b */ /* 0x000fce0008000006 */
[----:B------:R-:W-:Y:S01]  /*0240*/  STG.E.64 desc[UR4][R2.64+0x8], R6 ;  /* 0x0000080602007986 */ /* 0x000fe2000c101b04 */
[----:B------:R-:W-:Y:S05]  /*0250*/  EXIT ;  /* 0x000000000000794d */ /* 0x000fea0003800000 */
.L_x_5:
        /* <DEDUP_REMOVED lines=10> */
.L_x_16:


//--------------------- .text._Z13p_update_realPKdS0_ddPdi --------------------------
	.section	.text._Z13p_update_realPKdS0_ddPdi,"ax",@progbits
	.align	128
        .global         _Z13p_update_realPKdS0_ddPdi
        .type           _Z13p_update_realPKdS0_ddPdi,@function
        .size           _Z13p_update_realPKdS0_ddPdi,(.L_x_17 - _Z13p_update_realPKdS0_ddPdi)
        .other          _Z13p_update_realPKdS0_ddPdi,@"STO_CUDA_ENTRY STV_DEFAULT"
_Z13p_update_realPKdS0_ddPdi:
.text._Z13p_update_realPKdS0_ddPdi:
        /* <DEDUP_REMOVED lines=9> */
[----:B--2---:R-:W-:-:S13]  /*0090*/  ISETP.GE.AND P0, PT, R11, UR6, PT ;  /* 0x000000060b007c0c */ /* 0x004fda000bf06270 */
[----:B------:R-:W-:Y:S05]  /*00a0*/  @P0 EXIT ;  /* 0x000000000000094d */ /* 0x000fea0003800000 */
[----:B------:R-:W0:Y:S01]  /*00b0*/  LDC.64 R8, c[0x0][0x380] ;  /* 0x0000e000ff087b82 */ /* 0x000e220000000a00 */
[----:B------:R-:W1:Y:S01]  /*00c0*/  LDCU.64 UR4, c[0x0][0x358] ;  /* 0x00006b00ff0477ac */ /* 0x000e620008000a00 */
[----:B------:R-:W2:Y:S06]  /*00d0*/  LDCU.128 UR8, c[0x0][0x390] ;  /* 0x00007200ff0877ac */ /* 0x000eac0008000c00 */
[----:B------:R-:W3:Y:S08]  /*00e0*/  LDC.64 R4, c[0x0][0x3a0] ;  /* 0x0000e800ff047b82 */ /* 0x000ef00000000a00 */
[----:B------:R-:W4:Y:S01]  /*00f0*/  LDC.64 R2, c[0x0][0x388] ;  /* 0x0000e200ff027b82 */ /* 0x000f220000000a00 */
[----:B0-----:R-:W-:-:S06]  /*0100*/  IMAD.WIDE R8, R11, 0x8, R8 ;  /* 0x000000080b087825 */ /* 0x001fcc00078e0208 */
[----:B-1----:R-:W2:Y:S01]  /*0110*/  LDG.E.64 R8, desc[UR4][R8.64] ;  /* 0x0000000408087981 */ /* 0x002ea2000c1e1b00 */
[----:B---3--:R-:W-:-:S05]  /*0120*/  IMAD.WIDE R4, R11, 0x8, R4 ;  /* 0x000000080b047825 */ /* 0x008fca00078e0204 */
[----:B------:R-:W2:Y:S01]  /*0130*/  LDG.E.64 R6, desc[UR4][R4.64] ;  /* 0x0000000404067981 */ /* 0x000ea2000c1e1b00 */
[----:B----4-:R-:W-:-:S06]  /*0140*/  IMAD.WIDE R2, R11, 0x8, R2 ;  /* 0x000000080b027825 */ /* 0x010fcc00078e0202 */
[----:B------:R-:W3:Y:S01]  /*0150*/  LDG.E.64 R2, desc[UR4][R2.64] ;  /* 0x0000000402027981 */ /* 0x000ee2000c1e1b00 */
[----:B--2---:R-:W-:-:S08]  /*0160*/  DFMA R6, -R8, UR10, R6 ;  /* 0x0000000a08067c2b */ /* 0x004fd00008000106 */
[----:B---3--:R-:W-:-:S07]  /*0170*/  DFMA R6, R6, UR8, R2 ;  /* 0x0000000806067c2b */ /* 0x008fce0008000002 */
[----:B------:R-:W-:Y:S01]  /*0180*/  STG.E.64 desc[UR4][R4.64], R6 ;  /* 0x0000000604007986 */ /* 0x000fe2000c101b04 */
[----:B------:R-:W-:Y:S05]  /*0190*/  EXIT ;  /* 0x000000000000794d */ /* 0x000fea0003800000 */
.L_x_6:
        /* <DEDUP_REMOVED lines=14> */
.L_x_17:


//--------------------- .text._Z10xpby_cmplxPKdddPdi --------------------------
	.section	.text._Z10xpby_cmplxPKdddPdi,"ax",@progbits
	.align	128
        .global         _Z10xpby_cmplxPKdddPdi
        .type           _Z10xpby_cmplxPKdddPdi,@function
        .size           _Z10xpby_cmplxPKdddPdi,(.L_x_18 - _Z10xpby_cmplxPKdddPdi)
        .other          _Z10xpby_cmplxPKdddPdi,@"STO_CUDA_ENTRY STV_DEFAULT"
_Z10xpby_cmplxPKdddPdi:
.text._Z10xpby_cmplxPKdddPdi:
        /* <DEDUP_REMOVED lines=13> */
[----:B------:R-:W1:Y:S07]  /*00d0*/  LDCU.64 UR4, c[0x0][0x358] ;  /* 0x00006b00ff0477ac */ /* 0x000e6e0008000a00 */
[----:B------:R-:W2:Y:S08]  /*00e0*/  LDC.64 R6, c[0x0][0x398] ;  /* 0x0000e600ff067b82 */ /* 0x000eb00000000a00 */
[----:B------:R-:W3:Y:S01]  /*00f0*/  LDC.64 R14, c[0x0][0x388] ;  /* 0x0000e200ff0e7b82 */ /* 0x000ee20000000a00 */
[----:B0-----:R-:W-:-:S07]  /*0100*/  IMAD.WIDE R2, R5, 0x8, R2 ;  /* 0x0000000805027825 */ /* 0x001fce00078e0202 */
[----:B------:R-:W0:Y:S01]  /*0110*/  LDC.64 R16, c[0x0][0x390] ;  /* 0x0000e400ff107b82 */ /* 0x000e220000000a00 */
[----:B-1----:R-:W3:Y:S01]  /*0120*/  LDG.E.64 R12, desc[UR4][R2.64+0x8] ;  /* 0x00000804020c7981 */ /* 0x002ee2000c1e1b00 */
[----:B--2---:R-:W-:-:S03]  /*0130*/  IMAD.WIDE R6, R5, 0x8, R6 ;  /* 0x0000000805067825 */ /* 0x004fc600078e0206 */
[----:B------:R-:W2:Y:S04]  /*0140*/  LDG.E.64 R4, desc[UR4][R2.64] ;  /* 0x0000000402047981 */ /* 0x000ea8000c1e1b00 */
[----:B------:R-:W3:Y:S04]  /*0150*/  LDG.E.64 R10, desc[UR4][R6.64+0x8] ;  /* 0x00000804060a7981 */ /* 0x000ee8000c1e1b00 */
[----:B------:R-:W2:Y:S01]  /*0160*/  LDG.E.64 R8, desc[UR4][R6.64] ;  /* 0x0000000406087981 */ /* 0x000ea2000c1e1b00 */
[-C--:B---3--:R-:W-:Y:S02]  /*0170*/  DFMA R12, R10, R14.reuse, R12 ;  /* 0x0000000e0a0c722b */ /* 0x088fe4000000000c */
[----:B--2---:R-:W-:-:S06]  /*0180*/  DFMA R4, R8, R14, R4 ;  /* 0x0000000e0804722b */ /* 0x004fcc0000000004 */
[-C--:B0-----:R-:W-:Y:S02]  /*0190*/  DFMA R12, R8, R16.reuse, R12 ;  /* 0x00000010080c722b */ /* 0x081fe4000000000c */
[----:B------:R-:W-:-:S05]  /*01a0*/  DFMA R4, -R10, R16, R4 ;  /* 0x000000100a04722b */ /* 0x000fca0000000104 */
[----:B------:R-:W-:Y:S04]  /*01b0*/  STG.E.64 desc[UR4][R6.64+0x8], R12 ;  /* 0x0000080c06007986 */ /* 0x000fe8000c101b04 */
[----:B------:R-:W-:Y:S01]  /*01c0*/  STG.E.64 desc[UR4][R6.64], R4 ;  /* 0x0000000406007986 */ /* 0x000fe2000c101b04 */
[----:B------:R-:W-:Y:S05]  /*01d0*/  EXIT ;  /* 0x000000000000794d */ /* 0x000fea0003800000 */
.L_x_7:
        /* <DEDUP_REMOVED lines=10> */
.L_x_18:


//--------------------- .text._Z9xpby_realPKddPdi --------------------------
	.section	.text._Z9xpby_realPKddPdi,"ax",@progbits
	.align	128
        .global         _Z9xpby_realPKddPdi
        .type           _Z9xpby_realPKddPdi,@function
        .size           _Z9xpby_realPKddPdi,(.L_x_19 - _Z9xpby_realPKddPdi)
        .other          _Z9xpby_realPKddPdi,@"STO_CUDA_ENTRY STV_DEFAULT"
_Z9xpby_realPKddPdi:
.text._Z9xpby_realPKddPdi:
        /* <DEDUP_REMOVED lines=12> */
[----:B------:R-:W1:Y:S07]  /*00c0*/  LDCU.64 UR4, c[0x0][0x358] ;  /* 0x00006b00ff0477ac */ /* 0x000e6e0008000a00 */
[----:B------:R-:W2:Y:S08]  /*00d0*/  LDC.64 R4, c[0x0][0x390] ;  /* 0x0000e400ff047b82 */ /* 0x000eb00000000a00 */
[----:B------:R-:W3:Y:S01]  /*00e0*/  LDC.64 R8, c[0x0][0x388] ;  /* 0x0000e200ff087b82 */ /* 0x000ee20000000a00 */
[----:B0-----:R-:W-:-:S06]  /*00f0*/  IMAD.WIDE R2, R7, 0x8, R2 ;  /* 0x0000000807027825 */ /* 0x001fcc00078e0202 */
[----:B-1----:R-:W3:Y:S01]  /*0100*/  LDG.E.64 R2, desc[UR4][R2.64] ;  /* 0x0000000402027981 */ /* 0x002ee2000c1e1b00 */
[----:B--2---:R-:W-:-:S05]  /*0110*/  IMAD.WIDE R4, R7, 0x8, R4 ;  /* 0x0000000807047825 */ /* 0x004fca00078e0204 */
[----:B------:R-:W3:Y:S02]  /*0120*/  LDG.E.64 R6, desc[UR4][R4.64] ;  /* 0x0000000404067981 */ /* 0x000ee4000c1e1b00 */
[----:B---3--:R-:W-:-:S07]  /*0130*/  DFMA R6, R6, R8, R2 ;  /* 0x000000080606722b */ /* 0x008fce0000000002 */
[----:B------:R-:W-:Y:S01]  /*0140*/  STG.E.64 desc[UR4][R4.64], R6 ;  /* 0x0000000604007986 */ /* 0x000fe2000c101b04 */
[----:B------:R-:W-:Y:S05]  /*0150*/  EXIT ;  /* 0x000000000000794d */ /* 0x000fea0003800000 */
.L_x_8:
        /* <DEDUP_REMOVED lines=10> */
.L_x_19:


//--------------------- .text._Z10hada_cmplxPKdS0_Pdi --------------------------
	.section	.text._Z10hada_cmplxPKdS0_Pdi,"ax",@progbits
	.align	128
        .global         _Z10hada_cmplxPKdS0_Pdi
        .type           _Z10hada_cmplxPKdS0_Pdi,@function
        .size           _Z10hada_cmplxPKdS0_Pdi,(.L_x_20 - _Z10hada_cmplxPKdS0_Pdi)
        .other          _Z10hada_cmplxPKdS0_Pdi,@"STO_CUDA_ENTRY STV_DEFAULT"
_Z10hada_cmplxPKdS0_Pdi:
.text._Z10hada_cmplxPKdS0_Pdi:
        /* <DEDUP_REMOVED lines=11> */
[----:B------:R-:W-:Y:S01]  /*00b0*/  LOP3.LUT R2, R0, 0x1, RZ, 0xc0, !PT ;  /* 0x0000000100027812 */ /* 0x000fe200078ec0ff */
[----:B------:R-:W0:Y:S03]  /*00c0*/  LDCU.64 UR4, c[0x0][0x358] ;  /* 0x00006b00ff0477ac */ /* 0x000e260008000a00 */
[----:B------:R-:W-:-:S13]  /*00d0*/  ISETP.NE.U32.AND P0, PT, R2, 0x1, PT ;  /* 0x000000010200780c */ /* 0x000fda0003f05070 */
[----:B------:R-:W-:Y:S05]  /*00e0*/  @!P0 BRA `(.L_x_9) ;  /* 0x0000000000388947 */ /* 0x000fea0003800000 */
[----:B------:R-:W1:Y:S08]  /*00f0*/  LDC.64 R2, c[0x0][0x380] ;  /* 0x0000e000ff027b82 */ /* 0x000e700000000a00 */
[----:B------:R-:W2:Y:S08]  /*0100*/  LDC.64 R6, c[0x0][0x388] ;  /* 0x0000e200ff067b82 */ /* 0x000eb00000000a00 */
[----:B------:R-:W3:Y:S01]  /*0110*/  LDC.64 R14, c[0x0][0x390] ;  /* 0x0000e400ff0e7b82 */ /* 0x000ee20000000a00 */
[----:B-1----:R-:W-:-:S05]  /*0120*/  IMAD.WIDE R2, R0, 0x8, R2 ;  /* 0x0000000800027825 */ /* 0x002fca00078e0202 */
[----:B0-----:R-:W4:Y:S01]  /*0130*/  LDG.E.64 R10, desc[UR4][R2.64+0x8] ;  /* 0x00000804020a7981 */ /* 0x001f22000c1e1b00 */
[----:B--2---:R-:W-:-:S03]  /*0140*/  IMAD.WIDE R6, R0, 0x8, R6 ;  /* 0x0000000800067825 */ /* 0x004fc600078e0206 */
[----:B------:R-:W2:Y:S04]  /*0150*/  LDG.E.64 R4, desc[UR4][R2.64] ;  /* 0x0000000402047981 */ /* 0x000ea8000c1e1b00 */
[----:B------:R-:W4:Y:S04]  /*0160*/  LDG.E.64 R12, desc[UR4][R6.64+0x8] ;  /* 0x00000804060c7981 */ /* 0x000f28000c1e1b00 */
[----:B------:R-:W2:Y:S01]  /*0170*/  LDG.E.64 R8, desc[UR4][R6.64] ;  /* 0x0000000406087981 */ /* 0x000ea2000c1e1b00 */
[----:B----4-:R-:W-:-:S08]  /*0180*/  DMUL R10, R10, R12 ;  /* 0x0000000c0a0a7228 */ /* 0x010fd00000000000 */
[----:B--2---:R-:W-:Y:S01]  /*0190*/  DFMA R4, R4, R8, -R10 ;  /* 0x000000080404722b */ /* 0x004fe2000000080a */
[----:B---3--:R-:W-:-:S06]  /*01a0*/  IMAD.WIDE R8, R0, 0x8, R14 ;  /* 0x0000000800087825 */ /* 0x008fcc00078e020e */
[----:B------:R-:W-:Y:S01]  /*01b0*/  STG.E.64 desc[UR4][R8.64], R4 ;  /* 0x0000000408007986 */ /* 0x000fe2000c101b04 */
[----:B------:R-:W-:Y:S05]  /*01c0*/  EXIT ;  /* 0x000000000000794d */ /* 0x000fea0003800000 */
.L_x_9:
        /* <DEDUP_REMOVED lines=9> */
[----:B---3--:R-:W-:Y:S01]  /*0260*/  IMAD.WIDE R14, R0, 0x8, R14 ;  /* 0x00000008000e7825 */ /* 0x008fe200078e020e */
[----:B----4-:R-:W-:-:S08]  /*0270*/  DMUL R6, R6, R8 ;  /* 0x0000000806067228 */ /* 0x010fd00000000000 */
[----:B--2---:R-:W-:-:S07]  /*0280*/  DFMA R2, R2, R4, R6 ;  /* 0x000000040202722b */ /* 0x004fce0000000006 */
[----:B------:R-:W-:Y:S01]  /*0290*/  STG.E.64 desc[UR4][R14.64], R2 ;  /* 0x000000020e007986 */ /* 0x000fe2000c101b04 */
[----:B------:R-:W-:Y:S05]  /*02a0*/  EXIT ;  /* 0x000000000000794d */ /* 0x000fea0003800000 */
.L_x_10:
        /* <DEDUP_REMOVED lines=13> */
.L_x_20:


//--------------------- .text._Z9hada_realPKdS0_Pdi --------------------------
	.section	.text._Z9hada_realPKdS0_Pdi,"ax",@progbits
	.align	128
        .global         _Z9hada_realPKdS0_Pdi
        .type           _Z9hada_realPKdS0_Pdi,@function
        .size           _Z9hada_realPKdS0_Pdi,(.L_x_21 - _Z9hada_realPKdS0_Pdi)
        .other          _Z9hada_realPKdS0_Pdi,@"STO_CUDA_ENTRY STV_DEFAULT"
_Z9hada_realPKdS0_Pdi:
.text._Z9hada_realPKdS0_Pdi:
        /* <DEDUP_REMOVED lines=16> */
[----:B-1----:R-:W4:Y:S01]  /*0100*/  LDG.E.64 R2, desc[UR4][R2.64] ;  /* 0x0000000402027981 */ /* 0x002f22000c1e1b00 */
[----:B--2---:R-:W-:-:S06]  /*0110*/  IMAD.WIDE R4, R11, 0x8, R4 ;  /* 0x000000080b047825 */ /* 0x004fcc00078e0204 */
[----:B------:R-:W4:Y:S01]  /*0120*/  LDG.E.64 R4, desc[UR4][R4.64] ;  /* 0x0000000404047981 */ /* 0x000f22000c1e1b00 */
[----:B---3--:R-:W-:Y:S01]  /*0130*/  IMAD.WIDE R8, R11, 0x8, R8 ;  /* 0x000000080b087825 */ /* 0x008fe200078e0208 */
[----:B----4-:R-:W-:-:S07]  /*0140*/  DMUL R6, R2, R4 ;  /* 0x0000000402067228 */ /* 0x010fce0000000000 */
[----:B------:R-:W-:Y:S01]  /*0150*/  STG.E.64 desc[UR4][R8.64], R6 ;  /* 0x0000000608007986 */ /* 0x000fe2000c101b04 */
[----:B------:R-:W-:Y:S05]  /*0160*/  EXIT ;  /* 0x000000000000794d */ /* 0x000fea0003800000 */
.L_x_11:
        /* <DEDUP_REMOVED lines=9> */
.L_x_21:


//--------------------- .text._Z10real32to64PKjPmi --------------------------
	.section	.text._Z10real32to64PKjPmi,"ax",@progbits
	.align	128
        .global         _Z10real32to64PKjPmi
        .type           _Z10real32to64PKjPmi,@function
        .size           _Z10real32to64PKjPmi,(.L_x_22 - _Z10real32to64PKjPmi)
        .other          _Z10real32to64PKjPmi,@"STO_CUDA_ENTRY STV_DEFAULT"
_Z10real32to64PKjPmi:
.text._Z10real32to64PKjPmi:
        /* <DEDUP_REMOVED lines=13> */
[----:B------:R-:W2:Y:S01]  /*00d0*/  LDC.64 R6, c[0x0][0x388] ;  /* 0x0000e200ff067b82 */ /* 0x000ea20000000a00 */
[----:B0-----:R-:W-:-:S06]  /*00e0*/  IMAD.WIDE R2, R9, 0x4, R2 ;  /* 0x0000000409027825 */ /* 0x001fcc00078e0202 */
[----:B-1----:R-:W3:Y:S02]  /*00f0*/  LDG.E R2, desc[UR4][R2.64] ;  /* 0x0000000402027981 */ /* 0x002ee4000c1e1900 */
[----:B---3--:R-:W-:Y:S01]  /*0100*/  SHF.R.U32.HI R0, RZ, 0x17, R2 ;  /* 0x00000017ff007819 */ /* 0x008fe20000011602 */
[----:B------:R-:W-:-:S03]  /*0110*/  IMAD.SHL.U32 R4, R2, 0x20000000, RZ ;  /* 0x2000000002047824 */ /* 0x000fc600078e00ff */
[----:B------:R-:W-:Y:S02]  /*0120*/  LOP3.LUT R0, R0, 0xff, RZ, 0xc0, !PT ;  /* 0x000000ff00007812 */ /* 0x000fe400078ec0ff */
[----:B------:R-:W-:-:S03]  /*0130*/  LOP3.LUT R4, R4, 0xe0000000, RZ, 0xc0, !PT ;  /* 0xe000000004047812 */ /* 0x000fc600078ec0ff */
[----:B------:R-:W-:-:S04]  /*0140*/  VIADD R0, R0, 0x380 ;  /* 0x0000038000007836 */ /* 0x000fc80000000000 */
[----:B------:R-:W-:Y:S01]  /*0150*/  IMAD.SHL.U32 R5, R0, 0x100000, RZ ;  /* 0x0010000000057824 */ /* 0x000fe200078e00ff */
[----:B------:R-:W-:-:S04]  /*0160*/  SHF.R.U32.HI R0, RZ, 0x3, R2 ;  /* 0x00000003ff007819 */ /* 0x000fc80000011602 */
[----:B------:R-:W-:Y:S01]  /*0170*/  LOP3.LUT R5, R5, 0x80000000, R2, 0xf8, !PT ;  /* 0x8000000005057812 */ /* 0x000fe200078ef802 */
[----:B--2---:R-:W-:-:S03]  /*0180*/  IMAD.WIDE R2, R9, 0x8, R6 ;  /* 0x0000000809027825 */ /* 0x004fc600078e0206 */
[----:B------:R-:W-:-:S05]  /*0190*/  LOP3.LUT R5, R5, 0xfffff, R0, 0xf8, !PT ;  /* 0x000fffff05057812 */ /* 0x000fca00078ef800 */
[----:B------:R-:W-:Y:S01]  /*01a0*/  STG.E.64 desc[UR4][R2.64], R4 ;  /* 0x0000000402007986 */ /* 0x000fe2000c101b04 */
[----:B------:R-:W-:Y:S05]  /*01b0*/  EXIT ;  /* 0x000000000000794d */ /* 0x000fea0003800000 */
.L_x_12:
        /* <DEDUP_REMOVED lines=12> */
.L_x_22:


//--------------------- .text._Z10real64to32PKdPfi --------------------------
	.section	.text._Z10real64to32PKdPfi,"ax",@progbits
	.align	128
        .global         _Z10real64to32PKdPfi
        .type           _Z10real64to32PKdPfi,@function
        .size           _Z10real64to32PKdPfi,(.L_x_23 - _Z10real64to32PKdPfi)
        .other          _Z10real64to32PKdPfi,@"STO_CUDA_ENTRY STV_DEFAULT"
_Z10real64to32PKdPfi:
.text._Z10real64to32PKdPfi:
        /* <DEDUP_REMOVED lines=15> */
[----:B-1----:R-:W3:Y:S01]  /*00f0*/  LDG.E.64 R2, desc[UR4][R2.64] ;  /* 0x0000000402027981 */ /* 0x002ee2000c1e1b00 */
[----:B--2---:R-:W-:Y:S01]  /*0100*/  IMAD.WIDE R4, R7, 0x4, R4 ;  /* 0x0000000407047825 */ /* 0x004fe200078e0204 */
[----:B---3--:R-:W0:Y:S04]  /*0110*/  F2F.F32.F64 R9, R2 ;  /* 0x0000000200097310 */ /* 0x008e280000301000 */
[----:B0-----:R-:W-:Y:S01]  /*0120*/  STG.E desc[UR4][R4.64], R9 ;  /* 0x0000000904007986 */ /* 0x001fe2000c101904 */
[----:B------:R-:W-:Y:S05]  /*0130*/  EXIT ;  /* 0x000000000000794d */ /* 0x000fea0003800000 */
.L_x_13:
        /* <DEDUP_REMOVED lines=12> */
.L_x_23:


//--------------------- .nv.shared.reserved.0     --------------------------
	.section	.nv.shared.reserved.0,"aw",@nobits
	.weak		__nv_reservedSMEM_offset_0_alias
	.size		__nv_reservedSMEM_offset_0_alias, 0, 64
	.other		__nv_reservedSMEM_offset_0_alias,@"STO_CUDA_RESERVED_SHARED STV_DEFAULT"
__nv_reservedSMEM_offset_0_alias:
	.zero		0
	.zero		64


//--------------------- .nv.constant0._Z11reduce_realPddi --------------------------
	.section	.nv.constant0._Z11reduce_realPddi,"a",@progbits
	.sectionflags	@""
	.align	4
.nv.constant0._Z11reduce_realPddi:
	.zero		916


//--------------------- .nv.constant0._Z14x_update_cmplxPKdS0_ddddPdi --------------------------
	.section	.nv.constant0._Z14x_update_cmplxPKdS0_ddddPdi,"a",@progbits
	.sectionflags	@""
	.align	4
.nv.constant0._Z14x_update_cmplxPKdS0_ddddPdi:
	.zero		956


//--------------------- .nv.constant0._Z14p_update_cmplxPKdS0_ddddPdi --------------------------
	.section	.nv.constant0._Z14p_update_cmplxPKdS0_ddddPdi,"a",@progbits
	.sectionflags	@""
	.align	4
.nv.constant0._Z14p_update_cmplxPKdS0_ddddPdi:
	.zero		956


//--------------------- .nv.constant0._Z13p_update_realPKdS0_ddPdi --------------------------
	.section	.nv.constant0._Z13p_update_realPKdS0_ddPdi,"a",@progbits
	.sectionflags	@""
	.align	4
.nv.constant0._Z13p_update_realPKdS0_ddPdi:
	.zero		940


//--------------------- .nv.constant0._Z10xpby_cmplxPKdddPdi --------------------------
	.section	.nv.constant0._Z10xpby_cmplxPKdddPdi,"a",@progbits
	.sectionflags	@""
	.align	4
.nv.constant0._Z10xpby_cmplxPKdddPdi:
	.zero		932


//--------------------- .nv.constant0._Z9xpby_realPKddPdi --------------------------
	.section	.nv.constant0._Z9xpby_realPKddPdi,"a",@progbits
	.sectionflags	@""
	.align	4
.nv.constant0._Z9xpby_realPKddPdi:
	.zero		924


//--------------------- .nv.constant0._Z10hada_cmplxPKdS0_Pdi --------------------------
	.section	.nv.constant0._Z10hada_cmplxPKdS0_Pdi,"a",@progbits
	.sectionflags	@""
	.align	4
.nv.constant0._Z10hada_cmplxPKdS0_Pdi:
	.zero		924


//--------------------- .nv.constant0._Z9hada_realPKdS0_Pdi --------------------------
	.section	.nv.constant0._Z9hada_realPKdS0_Pdi,"a",@progbits
	.sectionflags	@""
	.align	4
.nv.constant0._Z9hada_realPKdS0_Pdi:
	.zero		924


//--------------------- .nv.constant0._Z10real32to64PKjPmi --------------------------
	.section	.nv.constant0._Z10real32to64PKjPmi,"a",@progbits
	.sectionflags	@""
	.align	4
.nv.constant0._Z10real32to64PKjPmi:
	.zero		916


//--------------------- .nv.constant0._Z10real64to32PKdPfi --------------------------
	.section	.nv.constant0._Z10real64to32PKdPfi,"a",@progbits
	.sectionflags	@""
	.align	4
.nv.constant0._Z10real64to32PKdPfi:
	.zero		916


//--------------------- SYMBOLS --------------------------

	.type		.nv.reservedSmem.offset0,@object
	.size		.nv.reservedSmem.offset0,0x4
